//
// Generated by NVIDIA NVVM Compiler
//
// Compiler Build ID: CL-36424714
// Cuda compilation tools, release 13.0, V13.0.88
// Based on NVVM 20.0.0
//

.version 9.0
.target sm_100
.address_size 64

	// .globl	_Z13matmul1_naivePfS_S_iii
// _ZZ11MatMulTiledPfS_S_iiiE4Asub has been demoted
// _ZZ11MatMulTiledPfS_S_iiiE4Bsub has been demoted
// _ZZ10MatmulBestPfS_S_iiiE2As has been demoted
// _ZZ10MatmulBestPfS_S_iiiE2Bs has been demoted

.visible .entry _Z13matmul1_naivePfS_S_iii(
	.param .u64 .ptr .align 1 _Z13matmul1_naivePfS_S_iii_param_0,
	.param .u64 .ptr .align 1 _Z13matmul1_naivePfS_S_iii_param_1,
	.param .u64 .ptr .align 1 _Z13matmul1_naivePfS_S_iii_param_2,
	.param .u32 _Z13matmul1_naivePfS_S_iii_param_3,
	.param .u32 _Z13matmul1_naivePfS_S_iii_param_4,
	.param .u32 _Z13matmul1_naivePfS_S_iii_param_5
)
{
	.reg .pred 	%p<13>;
	.reg .b32 	%r<46>;
	.reg .b32 	%f<68>;
	.reg .b64 	%rd<40>;

	ld.param.u64 	%rd5, [_Z13matmul1_naivePfS_S_iii_param_0];
	ld.param.u64 	%rd6, [_Z13matmul1_naivePfS_S_iii_param_1];
	ld.param.u64 	%rd4, [_Z13matmul1_naivePfS_S_iii_param_2];
	ld.param.u32 	%r22, [_Z13matmul1_naivePfS_S_iii_param_3];
	ld.param.u32 	%r23, [_Z13matmul1_naivePfS_S_iii_param_4];
	ld.param.u32 	%r21, [_Z13matmul1_naivePfS_S_iii_param_5];
	cvta.to.global.u64 	%rd1, %rd6;
	cvta.to.global.u64 	%rd2, %rd5;
	mov.u32 	%r24, %tid.x;
	mov.u32 	%r25, %ctaid.x;
	mov.u32 	%r26, %ntid.x;
	mad.lo.s32 	%r1, %r25, %r26, %r24;
	mov.u32 	%r27, %tid.y;
	mov.u32 	%r28, %ctaid.y;
	mov.u32 	%r29, %ntid.y;
	mad.lo.s32 	%r30, %r28, %r29, %r27;
	setp.ge.s32 	%p1, %r1, %r22;
	setp.ge.s32 	%p2, %r30, %r23;
	or.pred  	%p3, %p1, %p2;
	@%p3 bra 	$L__BB0_14;
	setp.lt.s32 	%p4, %r21, 1;
	mov.f32 	%f67, 0f00000000;
	@%p4 bra 	$L__BB0_13;
	mul.lo.s32 	%r3, %r21, %r1;
	and.b32  	%r4, %r21, 7;
	setp.lt.u32 	%p5, %r21, 8;
	mov.f32 	%f67, 0f00000000;
	mov.b32 	%r44, 0;
	@%p5 bra 	$L__BB0_5;
	and.b32  	%r44, %r21, 2147483640;
	neg.s32 	%r42, %r44;
	shl.b32 	%r7, %r23, 3;
	add.s64 	%rd3, %rd2, 16;
	mov.f32 	%f67, 0f00000000;
	mul.wide.s32 	%rd11, %r23, 4;
	mov.u32 	%r40, %r3;
	mov.u32 	%r41, %r30;
$L__BB0_4:
	.pragma "nounroll";
	mul.wide.s32 	%rd7, %r40, 4;
	add.s64 	%rd8, %rd3, %rd7;
	ld.global.f32 	%f17, [%rd8+-16];
	mul.wide.s32 	%rd9, %r41, 4;
	add.s64 	%rd10, %rd1, %rd9;
	ld.global.f32 	%f18, [%rd10];
	fma.rn.f32 	%f19, %f17, %f18, %f67;
	ld.global.f32 	%f20, [%rd8+-12];
	add.s64 	%rd12, %rd10, %rd11;
	ld.global.f32 	%f21, [%rd12];
	fma.rn.f32 	%f22, %f20, %f21, %f19;
	ld.global.f32 	%f23, [%rd8+-8];
	add.s64 	%rd13, %rd12, %rd11;
	ld.global.f32 	%f24, [%rd13];
	fma.rn.f32 	%f25, %f23, %f24, %f22;
	ld.global.f32 	%f26, [%rd8+-4];
	add.s64 	%rd14, %rd13, %rd11;
	ld.global.f32 	%f27, [%rd14];
	fma.rn.f32 	%f28, %f26, %f27, %f25;
	ld.global.f32 	%f29, [%rd8];
	add.s64 	%rd15, %rd14, %rd11;
	ld.global.f32 	%f30, [%rd15];
	fma.rn.f32 	%f31, %f29, %f30, %f28;
	ld.global.f32 	%f32, [%rd8+4];
	add.s64 	%rd16, %rd15, %rd11;
	ld.global.f32 	%f33, [%rd16];
	fma.rn.f32 	%f34, %f32, %f33, %f31;
	ld.global.f32 	%f35, [%rd8+8];
	add.s64 	%rd17, %rd16, %rd11;
	ld.global.f32 	%f36, [%rd17];
	fma.rn.f32 	%f37, %f35, %f36, %f34;
	ld.global.f32 	%f38, [%rd8+12];
	add.s64 	%rd18, %rd17, %rd11;
	ld.global.f32 	%f39, [%rd18];
	fma.rn.f32 	%f67, %f38, %f39, %f37;
	add.s32 	%r42, %r42, 8;
	add.s32 	%r41, %r41, %r7;
	add.s32 	%r40, %r40, 8;
	setp.ne.s32 	%p6, %r42, 0;
	@%p6 bra 	$L__BB0_4;
$L__BB0_5:
	setp.eq.s32 	%p7, %r4, 0;
	@%p7 bra 	$L__BB0_13;
	and.b32  	%r15, %r21, 3;
	setp.lt.u32 	%p8, %r4, 4;
	@%p8 bra 	$L__BB0_8;
	add.s32 	%r32, %r44, %r3;
	mul.wide.s32 	%rd19, %r32, 4;
	add.s64 	%rd20, %rd2, %rd19;
	ld.global.f32 	%f41, [%rd20];
	mad.lo.s32 	%r33, %r44, %r23, %r30;
	mul.wide.s32 	%rd21, %r33, 4;
	add.s64 	%rd22, %rd1, %rd21;
	ld.global.f32 	%f42, [%rd22];
	fma.rn.f32 	%f43, %f41, %f42, %f67;
	ld.global.f32 	%f44, [%rd20+4];
	mul.wide.s32 	%rd23, %r23, 4;
	add.s64 	%rd24, %rd22, %rd23;
	ld.global.f32 	%f45, [%rd24];
	fma.rn.f32 	%f46, %f44, %f45, %f43;
	ld.global.f32 	%f47, [%rd20+8];
	add.s64 	%rd25, %rd24, %rd23;
	ld.global.f32 	%f48, [%rd25];
	fma.rn.f32 	%f49, %f47, %f48, %f46;
	ld.global.f32 	%f50, [%rd20+12];
	add.s64 	%rd26, %rd25, %rd23;
	ld.global.f32 	%f51, [%rd26];
	fma.rn.f32 	%f67, %f50, %f51, %f49;
	add.s32 	%r44, %r44, 4;
$L__BB0_8:
	setp.eq.s32 	%p9, %r15, 0;
	@%p9 bra 	$L__BB0_13;
	setp.eq.s32 	%p10, %r15, 1;
	@%p10 bra 	$L__BB0_11;
	add.s32 	%r34, %r44, %r3;
	mul.wide.s32 	%rd27, %r34, 4;
	add.s64 	%rd28, %rd2, %rd27;
	ld.global.f32 	%f53, [%rd28];
	mad.lo.s32 	%r35, %r44, %r23, %r30;
	mul.wide.s32 	%rd29, %r35, 4;
	add.s64 	%rd30, %rd1, %rd29;
	ld.global.f32 	%f54, [%rd30];
	fma.rn.f32 	%f55, %f53, %f54, %f67;
	ld.global.f32 	%f56, [%rd28+4];
	mul.wide.s32 	%rd31, %r23, 4;
	add.s64 	%rd32, %rd30, %rd31;
	ld.global.f32 	%f57, [%rd32];
	fma.rn.f32 	%f67, %f56, %f57, %f55;
	add.s32 	%r44, %r44, 2;
$L__BB0_11:
	and.b32  	%r36, %r21, 1;
	setp.eq.b32 	%p11, %r36, 1;
	not.pred 	%p12, %p11;
	@%p12 bra 	$L__BB0_13;
	add.s32 	%r37, %r44, %r3;
	mul.wide.s32 	%rd33, %r37, 4;
	add.s64 	%rd34, %rd2, %rd33;
	ld.global.f32 	%f58, [%rd34];
	mad.lo.s32 	%r38, %r44, %r23, %r30;
	mul.wide.s32 	%rd35, %r38, 4;
	add.s64 	%rd36, %rd1, %rd35;
	ld.global.f32 	%f59, [%rd36];
	fma.rn.f32 	%f67, %f58, %f59, %f67;
$L__BB0_13:
	mad.lo.s32 	%r39, %r23, %r1, %r30;
	cvta.to.global.u64 	%rd37, %rd4;
	mul.wide.s32 	%rd38, %r39, 4;
	add.s64 	%rd39, %rd37, %rd38;
	st.global.f32 	[%rd39], %f67;
$L__BB0_14:
	ret;

}
	// .globl	_Z17matmul2_coalescedPfS_S_iii
.visible .entry _Z17matmul2_coalescedPfS_S_iii(
	.param .u64 .ptr .align 1 _Z17matmul2_coalescedPfS_S_iii_param_0,
	.param .u64 .ptr .align 1 _Z17matmul2_coalescedPfS_S_iii_param_1,
	.param .u64 .ptr .align 1 _Z17matmul2_coalescedPfS_S_iii_param_2,
	.param .u32 _Z17matmul2_coalescedPfS_S_iii_param_3,
	.param .u32 _Z17matmul2_coalescedPfS_S_iii_param_4,
	.param .u32 _Z17matmul2_coalescedPfS_S_iii_param_5
)
{
	.reg .pred 	%p<13>;
	.reg .b32 	%r<41>;
	.reg .b32 	%f<68>;
	.reg .b64 	%rd<53>;

	ld.param.u64 	%rd7, [_Z17matmul2_coalescedPfS_S_iii_param_0];
	ld.param.u64 	%rd8, [_Z17matmul2_coalescedPfS_S_iii_param_1];
	ld.param.u64 	%rd6, [_Z17matmul2_coalescedPfS_S_iii_param_2];
	ld.param.u32 	%r20, [_Z17matmul2_coalescedPfS_S_iii_param_3];
	ld.param.u32 	%r18, [_Z17matmul2_coalescedPfS_S_iii_param_4];
	ld.param.u32 	%r19, [_Z17matmul2_coalescedPfS_S_iii_param_5];
	cvta.to.global.u64 	%rd1, %rd8;
	cvta.to.global.u64 	%rd2, %rd7;
	mov.u32 	%r21, %tid.x;
	mov.u32 	%r22, %ctaid.x;
	mov.u32 	%r23, %ntid.x;
	mad.lo.s32 	%r1, %r22, %r23, %r21;
	mov.u32 	%r24, %tid.y;
	mov.u32 	%r25, %ctaid.y;
	mov.u32 	%r26, %ntid.y;
	mad.lo.s32 	%r2, %r25, %r26, %r24;
	setp.ge.s32 	%p1, %r2, %r20;
	setp.ge.s32 	%p2, %r1, %r18;
	or.pred  	%p3, %p1, %p2;
	@%p3 bra 	$L__BB1_14;
	setp.lt.s32 	%p4, %r19, 1;
	mov.f32 	%f67, 0f00000000;
	@%p4 bra 	$L__BB1_13;
	mul.lo.s32 	%r3, %r19, %r2;
	and.b32  	%r4, %r19, 7;
	setp.lt.u32 	%p5, %r19, 8;
	mov.f32 	%f67, 0f00000000;
	mov.b32 	%r39, 0;
	@%p5 bra 	$L__BB1_5;
	and.b32  	%r39, %r19, 2147483640;
	neg.s32 	%r37, %r39;
	shl.b32 	%r7, %r18, 3;
	mul.wide.u32 	%rd9, %r3, 4;
	add.s64 	%rd10, %rd9, %rd2;
	add.s64 	%rd52, %rd10, 16;
	mov.f32 	%f67, 0f00000000;
	mul.wide.s32 	%rd13, %r18, 4;
	mov.u32 	%r36, %r1;
$L__BB1_4:
	.pragma "nounroll";
	ld.global.f32 	%f17, [%rd52+-16];
	mul.wide.s32 	%rd11, %r36, 4;
	add.s64 	%rd12, %rd1, %rd11;
	ld.global.f32 	%f18, [%rd12];
	fma.rn.f32 	%f19, %f17, %f18, %f67;
	ld.global.f32 	%f20, [%rd52+-12];
	add.s64 	%rd14, %rd12, %rd13;
	ld.global.f32 	%f21, [%rd14];
	fma.rn.f32 	%f22, %f20, %f21, %f19;
	ld.global.f32 	%f23, [%rd52+-8];
	add.s64 	%rd15, %rd14, %rd13;
	ld.global.f32 	%f24, [%rd15];
	fma.rn.f32 	%f25, %f23, %f24, %f22;
	ld.global.f32 	%f26, [%rd52+-4];
	add.s64 	%rd16, %rd15, %rd13;
	ld.global.f32 	%f27, [%rd16];
	fma.rn.f32 	%f28, %f26, %f27, %f25;
	ld.global.f32 	%f29, [%rd52];
	add.s64 	%rd17, %rd16, %rd13;
	ld.global.f32 	%f30, [%rd17];
	fma.rn.f32 	%f31, %f29, %f30, %f28;
	ld.global.f32 	%f32, [%rd52+4];
	add.s64 	%rd18, %rd17, %rd13;
	ld.global.f32 	%f33, [%rd18];
	fma.rn.f32 	%f34, %f32, %f33, %f31;
	ld.global.f32 	%f35, [%rd52+8];
	add.s64 	%rd19, %rd18, %rd13;
	ld.global.f32 	%f36, [%rd19];
	fma.rn.f32 	%f37, %f35, %f36, %f34;
	ld.global.f32 	%f38, [%rd52+12];
	add.s64 	%rd20, %rd19, %rd13;
	ld.global.f32 	%f39, [%rd20];
	fma.rn.f32 	%f67, %f38, %f39, %f37;
	add.s32 	%r37, %r37, 8;
	add.s32 	%r36, %r36, %r7;
	add.s64 	%rd52, %rd52, 32;
	setp.ne.s32 	%p6, %r37, 0;
	@%p6 bra 	$L__BB1_4;
$L__BB1_5:
	setp.eq.s32 	%p7, %r4, 0;
	@%p7 bra 	$L__BB1_13;
	and.b32  	%r13, %r19, 3;
	setp.lt.u32 	%p8, %r4, 4;
	@%p8 bra 	$L__BB1_8;
	add.s32 	%r28, %r39, %r3;
	mul.wide.u32 	%rd21, %r28, 4;
	add.s64 	%rd22, %rd2, %rd21;
	ld.global.f32 	%f41, [%rd22];
	mad.lo.s32 	%r29, %r39, %r18, %r1;
	mul.wide.s32 	%rd23, %r29, 4;
	add.s64 	%rd24, %rd1, %rd23;
	ld.global.f32 	%f42, [%rd24];
	fma.rn.f32 	%f43, %f41, %f42, %f67;
	cvt.u64.u32 	%rd25, %r3;
	cvt.u64.u32 	%rd26, %r39;
	add.s64 	%rd27, %rd26, %rd25;
	shl.b64 	%rd28, %rd27, 2;
	add.s64 	%rd29, %rd2, %rd28;
	ld.global.f32 	%f44, [%rd29+4];
	mul.wide.s32 	%rd30, %r18, 4;
	add.s64 	%rd31, %rd24, %rd30;
	ld.global.f32 	%f45, [%rd31];
	fma.rn.f32 	%f46, %f44, %f45, %f43;
	ld.global.f32 	%f47, [%rd29+8];
	add.s64 	%rd32, %rd31, %rd30;
	ld.global.f32 	%f48, [%rd32];
	fma.rn.f32 	%f49, %f47, %f48, %f46;
	ld.global.f32 	%f50, [%rd29+12];
	add.s64 	%rd33, %rd32, %rd30;
	ld.global.f32 	%f51, [%rd33];
	fma.rn.f32 	%f67, %f50, %f51, %f49;
	add.s32 	%r39, %r39, 4;
$L__BB1_8:
	setp.eq.s32 	%p9, %r13, 0;
	@%p9 bra 	$L__BB1_13;
	setp.eq.s32 	%p10, %r13, 1;
	@%p10 bra 	$L__BB1_11;
	add.s32 	%r30, %r39, %r3;
	mul.wide.u32 	%rd34, %r30, 4;
	add.s64 	%rd35, %rd2, %rd34;
	ld.global.f32 	%f53, [%rd35];
	mad.lo.s32 	%r31, %r39, %r18, %r1;
	mul.wide.s32 	%rd36, %r31, 4;
	add.s64 	%rd37, %rd1, %rd36;
	ld.global.f32 	%f54, [%rd37];
	fma.rn.f32 	%f55, %f53, %f54, %f67;
	cvt.u64.u32 	%rd38, %r3;
	cvt.u64.u32 	%rd39, %r39;
	add.s64 	%rd40, %rd39, %rd38;
	shl.b64 	%rd41, %rd40, 2;
	add.s64 	%rd42, %rd2, %rd41;
	ld.global.f32 	%f56, [%rd42+4];
	mul.wide.s32 	%rd43, %r18, 4;
	add.s64 	%rd44, %rd37, %rd43;
	ld.global.f32 	%f57, [%rd44];
	fma.rn.f32 	%f67, %f56, %f57, %f55;
	add.s32 	%r39, %r39, 2;
$L__BB1_11:
	and.b32  	%r32, %r19, 1;
	setp.eq.b32 	%p11, %r32, 1;
	not.pred 	%p12, %p11;
	@%p12 bra 	$L__BB1_13;
	add.s32 	%r33, %r39, %r3;
	mul.wide.u32 	%rd45, %r33, 4;
	add.s64 	%rd46, %rd2, %rd45;
	ld.global.f32 	%f58, [%rd46];
	mad.lo.s32 	%r34, %r39, %r18, %r1;
	mul.wide.s32 	%rd47, %r34, 4;
	add.s64 	%rd48, %rd1, %rd47;
	ld.global.f32 	%f59, [%rd48];
	fma.rn.f32 	%f67, %f58, %f59, %f67;
$L__BB1_13:
	mad.lo.s32 	%r35, %r18, %r2, %r1;
	cvta.to.global.u64 	%rd49, %rd6;
	mul.wide.s32 	%rd50, %r35, 4;
	add.s64 	%rd51, %rd49, %rd50;
	st.global.f32 	[%rd51], %f67;
$L__BB1_14:
	ret;

}
	// .globl	_Z19coarsened_matmul2x2PfS_S_iii
.visible .entry _Z19coarsened_matmul2x2PfS_S_iii(
	.param .u64 .ptr .align 1 _Z19coarsened_matmul2x2PfS_S_iii_param_0,
	.param .u64 .ptr .align 1 _Z19coarsened_matmul2x2PfS_S_iii_param_1,
	.param .u64 .ptr .align 1 _Z19coarsened_matmul2x2PfS_S_iii_param_2,
	.param .u32 _Z19coarsened_matmul2x2PfS_S_iii_param_3,
	.param .u32 _Z19coarsened_matmul2x2PfS_S_iii_param_4,
	.param .u32 _Z19coarsened_matmul2x2PfS_S_iii_param_5
)
{
	.reg .pred 	%p<28>;
	.reg .b32 	%r<53>;
	.reg .b32 	%f<152>;
	.reg .b64 	%rd<55>;

	ld.param.u64 	%rd21, [_Z19coarsened_matmul2x2PfS_S_iii_param_0];
	ld.param.u64 	%rd22, [_Z19coarsened_matmul2x2PfS_S_iii_param_1];
	ld.param.u32 	%r22, [_Z19coarsened_matmul2x2PfS_S_iii_param_3];
	ld.param.u32 	%r23, [_Z19coarsened_matmul2x2PfS_S_iii_param_4];
	ld.param.u32 	%r24, [_Z19coarsened_matmul2x2PfS_S_iii_param_5];
	cvta.to.global.u64 	%rd1, %rd22;
	cvta.to.global.u64 	%rd2, %rd21;
	mov.u32 	%r25, %tid.x;
	mov.u32 	%r26, %ctaid.x;
	mov.u32 	%r27, %ntid.x;
	mad.lo.s32 	%r28, %r26, %r27, %r25;
	shl.b32 	%r1, %r28, 1;
	mov.u32 	%r29, %tid.y;
	mov.u32 	%r30, %ctaid.y;
	mov.u32 	%r31, %ntid.y;
	mad.lo.s32 	%r32, %r30, %r31, %r29;
	shl.b32 	%r2, %r32, 1;
	setp.ge.s32 	%p1, %r2, %r22;
	setp.ge.s32 	%p2, %r1, %r23;
	or.pred  	%p3, %p1, %p2;
	@%p3 bra 	$L__BB2_43;
	setp.lt.s32 	%p4, %r24, 1;
	mov.f32 	%f148, 0f00000000;
	mov.f32 	%f149, %f148;
	mov.f32 	%f150, %f148;
	mov.f32 	%f151, %f148;
	@%p4 bra 	$L__BB2_38;
	mul.lo.s32 	%r3, %r24, %r2;
	add.s32 	%r4, %r2, 1;
	add.s32 	%r49, %r3, %r24;
	setp.lt.u32 	%p5, %r24, 4;
	mov.f32 	%f151, 0f00000000;
	mov.b32 	%r52, 0;
	mov.f32 	%f150, %f151;
	mov.f32 	%f149, %f151;
	mov.f32 	%f148, %f151;
	@%p5 bra 	$L__BB2_21;
	and.b32  	%r52, %r24, 2147483644;
	neg.s32 	%r50, %r52;
	mul.wide.u32 	%rd23, %r3, 4;
	add.s64 	%rd24, %rd23, %rd2;
	add.s64 	%rd54, %rd24, 8;
	mul.wide.u32 	%rd25, %r49, 4;
	add.s64 	%rd26, %rd25, %rd2;
	add.s64 	%rd53, %rd26, 8;
	mov.f32 	%f151, 0f00000000;
	mov.u32 	%r48, %r1;
$L__BB2_4:
	.pragma "nounroll";
	setp.ge.u32 	%p6, %r4, %r22;
	ld.global.f32 	%f5, [%rd54+-8];
	mov.f32 	%f118, 0f00000000;
	@%p6 bra 	$L__BB2_6;
	mul.wide.u32 	%rd27, %r49, 4;
	add.s64 	%rd28, %rd2, %rd27;
	ld.global.f32 	%f118, [%rd28];
$L__BB2_6:
	add.s32 	%r35, %r1, 1;
	setp.ge.s32 	%p7, %r35, %r23;
	mul.wide.s32 	%rd29, %r48, 4;
	add.s64 	%rd7, %rd1, %rd29;
	ld.global.f32 	%f8, [%rd7];
	mov.f32 	%f119, 0f00000000;
	@%p7 bra 	$L__BB2_8;
	ld.global.f32 	%f119, [%rd7+4];
$L__BB2_8:
	fma.rn.f32 	%f11, %f5, %f8, %f148;
	fma.rn.f32 	%f12, %f5, %f119, %f149;
	fma.rn.f32 	%f13, %f118, %f8, %f150;
	fma.rn.f32 	%f14, %f118, %f119, %f151;
	ld.global.f32 	%f15, [%rd54+-4];
	mov.f32 	%f120, 0f00000000;
	@%p6 bra 	$L__BB2_10;
	ld.global.f32 	%f120, [%rd53+-4];
$L__BB2_10:
	mul.wide.s32 	%rd8, %r23, 4;
	add.s64 	%rd9, %rd7, %rd8;
	ld.global.f32 	%f18, [%rd9];
	mov.f32 	%f121, 0f00000000;
	@%p7 bra 	$L__BB2_12;
	ld.global.f32 	%f121, [%rd9+4];
$L__BB2_12:
	fma.rn.f32 	%f21, %f15, %f18, %f11;
	fma.rn.f32 	%f22, %f15, %f121, %f12;
	fma.rn.f32 	%f23, %f120, %f18, %f13;
	fma.rn.f32 	%f24, %f120, %f121, %f14;
	ld.global.f32 	%f25, [%rd54];
	mov.f32 	%f122, 0f00000000;
	@%p6 bra 	$L__BB2_14;
	ld.global.f32 	%f122, [%rd53];
$L__BB2_14:
	add.s64 	%rd10, %rd9, %rd8;
	ld.global.f32 	%f28, [%rd10];
	mov.f32 	%f123, 0f00000000;
	@%p7 bra 	$L__BB2_16;
	ld.global.f32 	%f123, [%rd10+4];
$L__BB2_16:
	fma.rn.f32 	%f31, %f25, %f28, %f21;
	fma.rn.f32 	%f32, %f25, %f123, %f22;
	fma.rn.f32 	%f33, %f122, %f28, %f23;
	fma.rn.f32 	%f34, %f122, %f123, %f24;
	ld.global.f32 	%f35, [%rd54+4];
	mov.f32 	%f124, 0f00000000;
	@%p6 bra 	$L__BB2_18;
	ld.global.f32 	%f124, [%rd53+4];
$L__BB2_18:
	add.s64 	%rd11, %rd10, %rd8;
	ld.global.f32 	%f38, [%rd11];
	mov.f32 	%f125, 0f00000000;
	@%p7 bra 	$L__BB2_20;
	ld.global.f32 	%f125, [%rd11+4];
$L__BB2_20:
	fma.rn.f32 	%f148, %f35, %f38, %f31;
	fma.rn.f32 	%f149, %f35, %f125, %f32;
	fma.rn.f32 	%f150, %f124, %f38, %f33;
	fma.rn.f32 	%f151, %f124, %f125, %f34;
	add.s32 	%r50, %r50, 4;
	add.s64 	%rd54, %rd54, 16;
	add.s64 	%rd53, %rd53, 16;
	add.s32 	%r49, %r49, 4;
	shl.b32 	%r39, %r23, 2;
	add.s32 	%r48, %r48, %r39;
	setp.ne.s32 	%p14, %r50, 0;
	@%p14 bra 	$L__BB2_4;
$L__BB2_21:
	and.b32  	%r15, %r24, 3;
	setp.eq.s32 	%p15, %r15, 0;
	@%p15 bra 	$L__BB2_38;
	add.s32 	%r16, %r1, 1;
	setp.eq.s32 	%p16, %r15, 1;
	@%p16 bra 	$L__BB2_32;
	setp.ge.u32 	%p17, %r4, %r22;
	add.s32 	%r17, %r52, %r3;
	mul.wide.u32 	%rd30, %r17, 4;
	add.s64 	%rd31, %rd2, %rd30;
	ld.global.f32 	%f53, [%rd31];
	mov.f32 	%f134, 0f00000000;
	@%p17 bra 	$L__BB2_25;
	add.s32 	%r40, %r17, %r24;
	mul.wide.u32 	%rd32, %r40, 4;
	add.s64 	%rd33, %rd2, %rd32;
	ld.global.f32 	%f134, [%rd33];
$L__BB2_25:
	setp.ge.s32 	%p18, %r16, %r23;
	mad.lo.s32 	%r41, %r52, %r23, %r1;
	mul.wide.s32 	%rd34, %r41, 4;
	add.s64 	%rd14, %rd1, %rd34;
	ld.global.f32 	%f56, [%rd14];
	mov.f32 	%f135, 0f00000000;
	@%p18 bra 	$L__BB2_27;
	ld.global.f32 	%f135, [%rd14+4];
$L__BB2_27:
	setp.ge.u32 	%p19, %r4, %r22;
	fma.rn.f32 	%f59, %f53, %f56, %f148;
	fma.rn.f32 	%f60, %f53, %f135, %f149;
	fma.rn.f32 	%f61, %f134, %f56, %f150;
	fma.rn.f32 	%f62, %f134, %f135, %f151;
	cvt.u64.u32 	%rd35, %r3;
	cvt.u64.u32 	%rd15, %r52;
	add.s64 	%rd36, %rd15, %rd35;
	shl.b64 	%rd37, %rd36, 2;
	add.s64 	%rd38, %rd2, %rd37;
	ld.global.f32 	%f63, [%rd38+4];
	mov.f32 	%f136, 0f00000000;
	@%p19 bra 	$L__BB2_29;
	add.s32 	%r42, %r3, %r24;
	cvt.u64.u32 	%rd39, %r42;
	add.s64 	%rd40, %rd15, %rd39;
	shl.b64 	%rd41, %rd40, 2;
	add.s64 	%rd42, %rd2, %rd41;
	ld.global.f32 	%f136, [%rd42+4];
$L__BB2_29:
	setp.ge.s32 	%p20, %r16, %r23;
	mul.wide.s32 	%rd43, %r23, 4;
	add.s64 	%rd16, %rd14, %rd43;
	ld.global.f32 	%f66, [%rd16];
	mov.f32 	%f137, 0f00000000;
	@%p20 bra 	$L__BB2_31;
	ld.global.f32 	%f137, [%rd16+4];
$L__BB2_31:
	fma.rn.f32 	%f148, %f63, %f66, %f59;
	fma.rn.f32 	%f149, %f63, %f137, %f60;
	fma.rn.f32 	%f150, %f136, %f66, %f61;
	fma.rn.f32 	%f151, %f136, %f137, %f62;
	add.s32 	%r52, %r52, 2;
$L__BB2_32:
	and.b32  	%r43, %r24, 1;
	setp.eq.b32 	%p21, %r43, 1;
	not.pred 	%p22, %p21;
	@%p22 bra 	$L__BB2_38;
	setp.ge.u32 	%p23, %r4, %r22;
	add.s32 	%r20, %r52, %r3;
	mul.wide.u32 	%rd44, %r20, 4;
	add.s64 	%rd45, %rd2, %rd44;
	ld.global.f32 	%f81, [%rd45];
	mov.f32 	%f146, 0f00000000;
	@%p23 bra 	$L__BB2_35;
	add.s32 	%r44, %r20, %r24;
	mul.wide.u32 	%rd46, %r44, 4;
	add.s64 	%rd47, %rd2, %rd46;
	ld.global.f32 	%f146, [%rd47];
$L__BB2_35:
	setp.ge.s32 	%p24, %r16, %r23;
	mad.lo.s32 	%r45, %r52, %r23, %r1;
	mul.wide.s32 	%rd48, %r45, 4;
	add.s64 	%rd17, %rd1, %rd48;
	ld.global.f32 	%f84, [%rd17];
	mov.f32 	%f147, 0f00000000;
	@%p24 bra 	$L__BB2_37;
	ld.global.f32 	%f147, [%rd17+4];
$L__BB2_37:
	fma.rn.f32 	%f148, %f81, %f84, %f148;
	fma.rn.f32 	%f149, %f81, %f147, %f149;
	fma.rn.f32 	%f150, %f146, %f84, %f150;
	fma.rn.f32 	%f151, %f146, %f147, %f151;
$L__BB2_38:
	ld.param.u64 	%rd52, [_Z19coarsened_matmul2x2PfS_S_iii_param_2];
	mad.lo.s32 	%r46, %r23, %r2, %r1;
	cvta.to.global.u64 	%rd49, %rd52;
	mul.wide.s32 	%rd50, %r46, 4;
	add.s64 	%rd18, %rd49, %rd50;
	st.global.f32 	[%rd18], %f148;
	add.s32 	%r21, %r1, 1;
	setp.ge.s32 	%p25, %r21, %r23;
	@%p25 bra 	$L__BB2_40;
	st.global.f32 	[%rd18+4], %f149;
$L__BB2_40:
	add.s32 	%r47, %r2, 1;
	setp.ge.s32 	%p26, %r47, %r22;
	@%p26 bra 	$L__BB2_43;
	setp.ge.s32 	%p27, %r21, %r23;
	mul.wide.s32 	%rd51, %r23, 4;
	add.s64 	%rd19, %rd18, %rd51;
	st.global.f32 	[%rd19], %f150;
	@%p27 bra 	$L__BB2_43;
	st.global.f32 	[%rd19+4], %f151;
$L__BB2_43:
	ret;

}
	// .globl	_Z11MatMulTiledPfS_S_iii
.visible .entry _Z11MatMulTiledPfS_S_iii(
	.param .u64 .ptr .align 1 _Z11MatMulTiledPfS_S_iii_param_0,
	.param .u64 .ptr .align 1 _Z11MatMulTiledPfS_S_iii_param_1,
	.param .u64 .ptr .align 1 _Z11MatMulTiledPfS_S_iii_param_2,
	.param .u32 _Z11MatMulTiledPfS_S_iii_param_3,
	.param .u32 _Z11MatMulTiledPfS_S_iii_param_4,
	.param .u32 _Z11MatMulTiledPfS_S_iii_param_5
)
{
	.reg .pred 	%p<12>;
	.reg .b32 	%r<43>;
	.reg .b32 	%f<63>;
	.reg .b64 	%rd<13>;
	// demoted variable
	.shared .align 4 .b8 _ZZ11MatMulTiledPfS_S_iiiE4Asub[1024];
	// demoted variable
	.shared .align 4 .b8 _ZZ11MatMulTiledPfS_S_iiiE4Bsub[1024];
	ld.param.u64 	%rd4, [_Z11MatMulTiledPfS_S_iii_param_0];
	ld.param.u64 	%rd5, [_Z11MatMulTiledPfS_S_iii_param_1];
	ld.param.u64 	%rd6, [_Z11MatMulTiledPfS_S_iii_param_2];
	ld.param.u32 	%r24, [_Z11MatMulTiledPfS_S_iii_param_3];
	ld.param.u32 	%r25, [_Z11MatMulTiledPfS_S_iii_param_4];
	ld.param.u32 	%r26, [_Z11MatMulTiledPfS_S_iii_param_5];
	mov.u32 	%r38, %tid.x;
	mov.u32 	%r40, %tid.y;
	mov.u32 	%r27, %ctaid.y;
	shl.b32 	%r28, %r27, 4;
	add.s32 	%r3, %r28, %r40;
	mov.u32 	%r29, %ctaid.x;
	shl.b32 	%r4, %r29, 4;
	add.s32 	%r5, %r4, %r38;
	setp.lt.s32 	%p1, %r26, 1;
	mov.f32 	%f62, 0f00000000;
	@%p1 bra 	$L__BB3_7;
	add.s32 	%r30, %r26, 15;
	shr.u32 	%r31, %r30, 4;
	shl.b32 	%r32, %r40, 6;
	mov.u32 	%r33, _ZZ11MatMulTiledPfS_S_iiiE4Asub;
	add.s32 	%r6, %r33, %r32;
	shl.b32 	%r34, %r38, 2;
	add.s32 	%r7, %r6, %r34;
	mov.u32 	%r35, _ZZ11MatMulTiledPfS_S_iiiE4Bsub;
	add.s32 	%r9, %r35, %r34;
	add.s32 	%r8, %r9, %r32;
	neg.s32 	%r42, %r31;
	mad.lo.s32 	%r36, %r40, %r25, %r38;
	add.s32 	%r41, %r36, %r4;
	shl.b32 	%r12, %r25, 4;
	mad.lo.s32 	%r39, %r26, %r3, %r38;
	cvta.to.global.u64 	%rd1, %rd4;
	cvta.to.global.u64 	%rd2, %rd5;
	mov.f32 	%f62, 0f00000000;
$L__BB3_2:
	setp.ge.s32 	%p2, %r3, %r24;
	mul.wide.s32 	%rd7, %r39, 4;
	add.s64 	%rd3, %rd1, %rd7;
	setp.ge.s32 	%p3, %r38, %r26;
	mov.f32 	%f60, 0f00000000;
	or.pred  	%p4, %p2, %p3;
	@%p4 bra 	$L__BB3_4;
	ld.global.f32 	%f60, [%rd3];
$L__BB3_4:
	setp.ge.s32 	%p5, %r5, %r25;
	st.shared.f32 	[%r7], %f60;
	setp.ge.s32 	%p6, %r40, %r26;
	mov.f32 	%f61, 0f00000000;
	or.pred  	%p7, %p5, %p6;
	@%p7 bra 	$L__BB3_6;
	mul.wide.s32 	%rd8, %r41, 4;
	add.s64 	%rd9, %rd2, %rd8;
	ld.global.f32 	%f61, [%rd9];
$L__BB3_6:
	st.shared.f32 	[%r8], %f61;
	bar.sync 	0;
	ld.shared.f32 	%f12, [%r6];
	ld.shared.f32 	%f13, [%r9];
	fma.rn.f32 	%f14, %f12, %f13, %f62;
	ld.shared.f32 	%f15, [%r6+4];
	ld.shared.f32 	%f16, [%r9+64];
	fma.rn.f32 	%f17, %f15, %f16, %f14;
	ld.shared.f32 	%f18, [%r6+8];
	ld.shared.f32 	%f19, [%r9+128];
	fma.rn.f32 	%f20, %f18, %f19, %f17;
	ld.shared.f32 	%f21, [%r6+12];
	ld.shared.f32 	%f22, [%r9+192];
	fma.rn.f32 	%f23, %f21, %f22, %f20;
	ld.shared.f32 	%f24, [%r6+16];
	ld.shared.f32 	%f25, [%r9+256];
	fma.rn.f32 	%f26, %f24, %f25, %f23;
	ld.shared.f32 	%f27, [%r6+20];
	ld.shared.f32 	%f28, [%r9+320];
	fma.rn.f32 	%f29, %f27, %f28, %f26;
	ld.shared.f32 	%f30, [%r6+24];
	ld.shared.f32 	%f31, [%r9+384];
	fma.rn.f32 	%f32, %f30, %f31, %f29;
	ld.shared.f32 	%f33, [%r6+28];
	ld.shared.f32 	%f34, [%r9+448];
	fma.rn.f32 	%f35, %f33, %f34, %f32;
	ld.shared.f32 	%f36, [%r6+32];
	ld.shared.f32 	%f37, [%r9+512];
	fma.rn.f32 	%f38, %f36, %f37, %f35;
	ld.shared.f32 	%f39, [%r6+36];
	ld.shared.f32 	%f40, [%r9+576];
	fma.rn.f32 	%f41, %f39, %f40, %f38;
	ld.shared.f32 	%f42, [%r6+40];
	ld.shared.f32 	%f43, [%r9+640];
	fma.rn.f32 	%f44, %f42, %f43, %f41;
	ld.shared.f32 	%f45, [%r6+44];
	ld.shared.f32 	%f46, [%r9+704];
	fma.rn.f32 	%f47, %f45, %f46, %f44;
	ld.shared.f32 	%f48, [%r6+48];
	ld.shared.f32 	%f49, [%r9+768];
	fma.rn.f32 	%f50, %f48, %f49, %f47;
	ld.shared.f32 	%f51, [%r6+52];
	ld.shared.f32 	%f52, [%r9+832];
	fma.rn.f32 	%f53, %f51, %f52, %f50;
	ld.shared.f32 	%f54, [%r6+56];
	ld.shared.f32 	%f55, [%r9+896];
	fma.rn.f32 	%f56, %f54, %f55, %f53;
	ld.shared.f32 	%f57, [%r6+60];
	ld.shared.f32 	%f58, [%r9+960];
	fma.rn.f32 	%f62, %f57, %f58, %f56;
	bar.sync 	0;
	add.s32 	%r42, %r42, 1;
	setp.ne.s32 	%p8, %r42, 0;
	add.s32 	%r41, %r41, %r12;
	add.s32 	%r40, %r40, 16;
	add.s32 	%r39, %r39, 16;
	add.s32 	%r38, %r38, 16;
	@%p8 bra 	$L__BB3_2;
$L__BB3_7:
	setp.ge.s32 	%p9, %r3, %r24;
	setp.ge.s32 	%p10, %r5, %r25;
	or.pred  	%p11, %p9, %p10;
	@%p11 bra 	$L__BB3_9;
	mad.lo.s32 	%r37, %r25, %r3, %r5;
	cvta.to.global.u64 	%rd10, %rd6;
	mul.wide.s32 	%rd11, %r37, 4;
	add.s64 	%rd12, %rd10, %rd11;
	st.global.f32 	[%rd12], %f62;
$L__BB3_9:
	ret;

}
	// .globl	_Z10MatmulBestPfS_S_iii
.visible .entry _Z10MatmulBestPfS_S_iii(
	.param .u64 .ptr .align 1 _Z10MatmulBestPfS_S_iii_param_0,
	.param .u64 .ptr .align 1 _Z10MatmulBestPfS_S_iii_param_1,
	.param .u64 .ptr .align 1 _Z10MatmulBestPfS_S_iii_param_2,
	.param .u32 _Z10MatmulBestPfS_S_iii_param_3,
	.param .u32 _Z10MatmulBestPfS_S_iii_param_4,
	.param .u32 _Z10MatmulBestPfS_S_iii_param_5
)
{
	.reg .pred 	%p<48>;
	.reg .b32 	%r<99>;
	.reg .b32 	%f<161>;
	.reg .b64 	%rd<50>;
	// demoted variable
	.shared .align 4 .b8 _ZZ10MatmulBestPfS_S_iiiE2As[4096];
	// demoted variable
	.shared .align 4 .b8 _ZZ10MatmulBestPfS_S_iiiE2Bs[4096];
	ld.param.u64 	%rd9, [_Z10MatmulBestPfS_S_iii_param_0];
	ld.param.u64 	%rd10, [_Z10MatmulBestPfS_S_iii_param_1];
	ld.param.u64 	%rd11, [_Z10MatmulBestPfS_S_iii_param_2];
	ld.param.u32 	%r36, [_Z10MatmulBestPfS_S_iii_param_3];
	ld.param.u32 	%r37, [_Z10MatmulBestPfS_S_iii_param_4];
	ld.param.u32 	%r38, [_Z10MatmulBestPfS_S_iii_param_5];
	cvta.to.global.u64 	%rd1, %rd9;
	cvta.to.global.u64 	%rd2, %rd10;
	cvta.to.global.u64 	%rd3, %rd11;
	mov.u32 	%r39, %ctaid.y;
	shl.b32 	%r1, %r39, 6;
	mov.u32 	%r40, %ctaid.x;
	shl.b32 	%r2, %r40, 6;
	mov.u32 	%r3, %tid.x;
	mov.u32 	%r4, %tid.y;
	setp.lt.s32 	%p1, %r38, 1;
	mov.f32 	%f111, 0f00000000;
	mov.f32 	%f112, %f111;
	mov.f32 	%f113, %f111;
	mov.f32 	%f114, %f111;
	mov.f32 	%f115, %f111;
	mov.f32 	%f116, %f111;
	mov.f32 	%f117, %f111;
	mov.f32 	%f118, %f111;
	mov.f32 	%f119, %f111;
	mov.f32 	%f120, %f111;
	mov.f32 	%f121, %f111;
	mov.f32 	%f122, %f111;
	mov.f32 	%f123, %f111;
	mov.f32 	%f124, %f111;
	mov.f32 	%f125, %f111;
	mov.f32 	%f126, %f111;
	@%p1 bra 	$L__BB4_27;
	add.s32 	%r42, %r38, 15;
	shr.u32 	%r5, %r42, 4;
	shl.b32 	%r43, %r4, 2;
	add.s32 	%r6, %r1, %r43;
	shl.b32 	%r44, %r3, 2;
	mov.u32 	%r45, _ZZ10MatmulBestPfS_S_iiiE2As;
	add.s32 	%r46, %r45, %r44;
	add.s32 	%r7, %r2, %r44;
	shl.b32 	%r47, %r4, 8;
	mov.u32 	%r48, _ZZ10MatmulBestPfS_S_iiiE2Bs;
	add.s32 	%r49, %r48, %r47;
	add.s32 	%r8, %r46, %r47;
	mul.lo.s32 	%r9, %r6, %r38;
	add.s32 	%r10, %r9, %r38;
	add.s32 	%r11, %r10, %r38;
	shl.b32 	%r50, %r3, 4;
	add.s32 	%r12, %r49, %r50;
	mov.b32 	%r95, 0;
	mov.f32 	%f111, 0f00000000;
	cvt.s64.s32 	%rd23, %r7;
$L__BB4_2:
	setp.lt.s32 	%p2, %r6, %r36;
	shl.b32 	%r14, %r95, 4;
	add.s32 	%r51, %r14, %r3;
	setp.lt.s32 	%p3, %r51, %r38;
	and.pred  	%p4, %p2, %p3;
	mov.f32 	%f143, 0f00000000;
	@%p4 bra 	$L__BB4_3;
	bra.uni 	$L__BB4_4;
$L__BB4_3:
	add.s32 	%r52, %r9, %r51;
	mul.wide.u32 	%rd12, %r52, 4;
	add.s64 	%rd13, %rd1, %rd12;
	ld.global.f32 	%f143, [%rd13];
$L__BB4_4:
	add.s32 	%r53, %r6, 1;
	setp.lt.s32 	%p6, %r53, %r36;
	st.shared.f32 	[%r8], %f143;
	and.pred  	%p7, %p6, %p3;
	@%p7 bra 	$L__BB4_6;
	mov.b32 	%r54, 0;
	st.shared.u32 	[%r8+64], %r54;
	bra.uni 	$L__BB4_7;
$L__BB4_6:
	add.s32 	%r55, %r10, %r51;
	mul.wide.u32 	%rd14, %r55, 4;
	add.s64 	%rd15, %rd1, %rd14;
	ld.global.f32 	%f72, [%rd15];
	st.shared.f32 	[%r8+64], %f72;
$L__BB4_7:
	add.s32 	%r56, %r6, 2;
	setp.lt.s32 	%p9, %r56, %r36;
	and.pred  	%p10, %p9, %p3;
	@%p10 bra 	$L__BB4_9;
	mov.b32 	%r57, 0;
	st.shared.u32 	[%r8+128], %r57;
	bra.uni 	$L__BB4_10;
$L__BB4_9:
	add.s32 	%r58, %r11, %r51;
	mul.wide.u32 	%rd16, %r58, 4;
	add.s64 	%rd17, %rd1, %rd16;
	ld.global.f32 	%f73, [%rd17];
	st.shared.f32 	[%r8+128], %f73;
$L__BB4_10:
	add.s32 	%r59, %r6, 3;
	setp.lt.s32 	%p12, %r59, %r36;
	and.pred  	%p13, %p12, %p3;
	@%p13 bra 	$L__BB4_12;
	mov.b32 	%r60, 0;
	st.shared.u32 	[%r8+192], %r60;
	bra.uni 	$L__BB4_13;
$L__BB4_12:
	add.s32 	%r61, %r11, %r38;
	add.s32 	%r62, %r61, %r51;
	mul.wide.u32 	%rd18, %r62, 4;
	add.s64 	%rd19, %rd1, %rd18;
	ld.global.f32 	%f74, [%rd19];
	st.shared.f32 	[%r8+192], %f74;
$L__BB4_13:
	setp.ge.s32 	%p14, %r7, %r37;
	add.s32 	%r18, %r14, %r4;
	setp.ge.s32 	%p15, %r18, %r38;
	mul.lo.s32 	%r19, %r18, %r37;
	mov.f32 	%f144, 0f00000000;
	or.pred  	%p16, %p15, %p14;
	@%p16 bra 	$L__BB4_15;
	add.s32 	%r63, %r7, %r19;
	mul.wide.s32 	%rd20, %r63, 4;
	add.s64 	%rd21, %rd2, %rd20;
	ld.global.f32 	%f144, [%rd21];
$L__BB4_15:
	setp.lt.s32 	%p17, %r18, %r38;
	add.s32 	%r64, %r7, 1;
	setp.lt.s32 	%p18, %r64, %r37;
	st.shared.f32 	[%r12], %f144;
	and.pred  	%p19, %p17, %p18;
	cvt.s64.s32 	%rd22, %r19;
	add.s64 	%rd24, %rd23, %rd22;
	shl.b64 	%rd25, %rd24, 2;
	add.s64 	%rd4, %rd2, %rd25;
	@%p19 bra 	$L__BB4_17;
	mov.b32 	%r65, 0;
	st.shared.u32 	[%r12+4], %r65;
	bra.uni 	$L__BB4_18;
$L__BB4_17:
	ld.global.f32 	%f76, [%rd4+4];
	st.shared.f32 	[%r12+4], %f76;
$L__BB4_18:
	add.s32 	%r66, %r7, 2;
	setp.lt.s32 	%p21, %r66, %r37;
	and.pred  	%p22, %p17, %p21;
	@%p22 bra 	$L__BB4_20;
	mov.b32 	%r67, 0;
	st.shared.u32 	[%r12+8], %r67;
	bra.uni 	$L__BB4_21;
$L__BB4_20:
	ld.global.f32 	%f77, [%rd4+8];
	st.shared.f32 	[%r12+8], %f77;
$L__BB4_21:
	add.s32 	%r68, %r7, 3;
	setp.lt.s32 	%p24, %r68, %r37;
	and.pred  	%p25, %p17, %p24;
	@%p25 bra 	$L__BB4_23;
	mov.b32 	%r69, 0;
	st.shared.u32 	[%r12+12], %r69;
	bra.uni 	$L__BB4_24;
$L__BB4_23:
	ld.global.f32 	%f78, [%rd4+12];
	st.shared.f32 	[%r12+12], %f78;
$L__BB4_24:
	shl.b32 	%r71, %r3, 4;
	mov.u32 	%r72, _ZZ10MatmulBestPfS_S_iiiE2Bs;
	add.s32 	%r73, %r71, %r72;
	add.s32 	%r97, %r73, 256;
	shl.b32 	%r74, %r4, 8;
	mov.u32 	%r75, _ZZ10MatmulBestPfS_S_iiiE2As;
	add.s32 	%r76, %r74, %r75;
	add.s32 	%r96, %r76, 128;
	bar.sync 	0;
	mov.b32 	%r98, 256;
$L__BB4_25:
	ld.shared.f32 	%f79, [%r96+-128];
	ld.shared.f32 	%f80, [%r97+-256];
	fma.rn.f32 	%f81, %f79, %f80, %f126;
	ld.shared.f32 	%f82, [%r97+-252];
	fma.rn.f32 	%f83, %f79, %f82, %f125;
	ld.shared.f32 	%f84, [%r97+-248];
	fma.rn.f32 	%f85, %f79, %f84, %f124;
	ld.shared.f32 	%f86, [%r97+-244];
	fma.rn.f32 	%f87, %f79, %f86, %f123;
	ld.shared.f32 	%f88, [%r96+-64];
	fma.rn.f32 	%f89, %f88, %f80, %f122;
	fma.rn.f32 	%f90, %f88, %f82, %f121;
	fma.rn.f32 	%f91, %f88, %f84, %f120;
	fma.rn.f32 	%f92, %f88, %f86, %f119;
	ld.shared.f32 	%f93, [%r96];
	fma.rn.f32 	%f94, %f93, %f80, %f118;
	fma.rn.f32 	%f95, %f93, %f82, %f117;
	fma.rn.f32 	%f96, %f93, %f84, %f116;
	fma.rn.f32 	%f97, %f93, %f86, %f115;
	ld.shared.f32 	%f98, [%r96+64];
	fma.rn.f32 	%f99, %f98, %f80, %f114;
	fma.rn.f32 	%f100, %f98, %f82, %f113;
	fma.rn.f32 	%f101, %f98, %f84, %f112;
	fma.rn.f32 	%f102, %f98, %f86, %f111;
	ld.shared.f32 	%f103, [%r96+-124];
	ld.shared.f32 	%f104, [%r97];
	fma.rn.f32 	%f126, %f103, %f104, %f81;
	ld.shared.f32 	%f105, [%r97+4];
	fma.rn.f32 	%f125, %f103, %f105, %f83;
	ld.shared.f32 	%f106, [%r97+8];
	fma.rn.f32 	%f124, %f103, %f106, %f85;
	ld.shared.f32 	%f107, [%r97+12];
	fma.rn.f32 	%f123, %f103, %f107, %f87;
	ld.shared.f32 	%f108, [%r96+-60];
	fma.rn.f32 	%f122, %f108, %f104, %f89;
	fma.rn.f32 	%f121, %f108, %f105, %f90;
	fma.rn.f32 	%f120, %f108, %f106, %f91;
	fma.rn.f32 	%f119, %f108, %f107, %f92;
	ld.shared.f32 	%f109, [%r96+4];
	fma.rn.f32 	%f118, %f109, %f104, %f94;
	fma.rn.f32 	%f117, %f109, %f105, %f95;
	fma.rn.f32 	%f116, %f109, %f106, %f96;
	fma.rn.f32 	%f115, %f109, %f107, %f97;
	ld.shared.f32 	%f110, [%r96+68];
	fma.rn.f32 	%f114, %f110, %f104, %f99;
	fma.rn.f32 	%f113, %f110, %f105, %f100;
	fma.rn.f32 	%f112, %f110, %f106, %f101;
	fma.rn.f32 	%f111, %f110, %f107, %f102;
	add.s32 	%r98, %r98, 512;
	add.s32 	%r97, %r97, 512;
	add.s32 	%r96, %r96, 8;
	setp.ne.s32 	%p26, %r98, 4352;
	@%p26 bra 	$L__BB4_25;
	bar.sync 	0;
	add.s32 	%r95, %r95, 1;
	setp.eq.s32 	%p27, %r95, %r5;
	@%p27 bra 	$L__BB4_27;
	bra.uni 	$L__BB4_2;
$L__BB4_27:
	shl.b32 	%r77, %r4, 2;
	add.s32 	%r16, %r1, %r77;
	shl.b32 	%r78, %r3, 2;
	add.s32 	%r17, %r2, %r78;
	setp.lt.s32 	%p28, %r16, %r36;
	@%p28 bra 	$L__BB4_28;
	bra.uni 	$L__BB4_36;
$L__BB4_28:
	mul.lo.s32 	%r29, %r16, %r37;
	setp.ge.s32 	%p29, %r17, %r37;
	@%p29 bra 	$L__BB4_30;
	add.s32 	%r79, %r17, %r29;
	mul.wide.s32 	%rd26, %r79, 4;
	add.s64 	%rd27, %rd3, %rd26;
	st.global.f32 	[%rd27], %f126;
$L__BB4_30:
	add.s32 	%r80, %r17, 1;
	setp.ge.s32 	%p30, %r80, %r37;
	cvt.s64.s32 	%rd28, %r29;
	cvt.s64.s32 	%rd29, %r17;
	add.s64 	%rd30, %rd29, %rd28;
	shl.b64 	%rd31, %rd30, 2;
	add.s64 	%rd5, %rd3, %rd31;
	@%p30 bra 	$L__BB4_32;
	st.global.f32 	[%rd5+4], %f125;
$L__BB4_32:
	add.s32 	%r81, %r17, 2;
	setp.ge.s32 	%p31, %r81, %r37;
	@%p31 bra 	$L__BB4_34;
	st.global.f32 	[%rd5+8], %f124;
$L__BB4_34:
	add.s32 	%r82, %r17, 3;
	setp.ge.s32 	%p32, %r82, %r37;
	@%p32 bra 	$L__BB4_36;
	st.global.f32 	[%rd5+12], %f123;
$L__BB4_36:
	add.s32 	%r30, %r16, 1;
	setp.ge.s32 	%p33, %r30, %r36;
	@%p33 bra 	$L__BB4_45;
	mul.lo.s32 	%r31, %r30, %r37;
	setp.ge.s32 	%p34, %r17, %r37;
	@%p34 bra 	$L__BB4_39;
	add.s32 	%r83, %r17, %r31;
	mul.wide.s32 	%rd32, %r83, 4;
	add.s64 	%rd33, %rd3, %rd32;
	st.global.f32 	[%rd33], %f122;
$L__BB4_39:
	add.s32 	%r84, %r17, 1;
	setp.ge.s32 	%p35, %r84, %r37;
	cvt.s64.s32 	%rd34, %r31;
	cvt.s64.s32 	%rd35, %r17;
	add.s64 	%rd36, %rd35, %rd34;
	shl.b64 	%rd37, %rd36, 2;
	add.s64 	%rd6, %rd3, %rd37;
	@%p35 bra 	$L__BB4_41;
	st.global.f32 	[%rd6+4], %f121;
$L__BB4_41:
	add.s32 	%r85, %r17, 2;
	setp.ge.s32 	%p36, %r85, %r37;
	@%p36 bra 	$L__BB4_43;
	st.global.f32 	[%rd6+8], %f120;
$L__BB4_43:
	add.s32 	%r86, %r17, 3;
	setp.ge.s32 	%p37, %r86, %r37;
	@%p37 bra 	$L__BB4_45;
	st.global.f32 	[%rd6+12], %f119;
$L__BB4_45:
	add.s32 	%r32, %r16, 2;
	setp.ge.s32 	%p38, %r32, %r36;
	@%p38 bra 	$L__BB4_54;
	mul.lo.s32 	%r33, %r32, %r37;
	setp.ge.s32 	%p39, %r17, %r37;
	@%p39 bra 	$L__BB4_48;
	add.s32 	%r87, %r17, %r33;
	mul.wide.s32 	%rd38, %r87, 4;
	add.s64 	%rd39, %rd3, %rd38;
	st.global.f32 	[%rd39], %f118;
$L__BB4_48:
	add.s32 	%r88, %r17, 1;
	setp.ge.s32 	%p40, %r88, %r37;
	cvt.s64.s32 	%rd40, %r33;
	cvt.s64.s32 	%rd41, %r17;
	add.s64 	%rd42, %rd41, %rd40;
	shl.b64 	%rd43, %rd42, 2;
	add.s64 	%rd7, %rd3, %rd43;
	@%p40 bra 	$L__BB4_50;
	st.global.f32 	[%rd7+4], %f117;
$L__BB4_50:
	add.s32 	%r89, %r17, 2;
	setp.ge.s32 	%p41, %r89, %r37;
	@%p41 bra 	$L__BB4_52;
	st.global.f32 	[%rd7+8], %f116;
$L__BB4_52:
	add.s32 	%r90, %r17, 3;
	setp.ge.s32 	%p42, %r90, %r37;
	@%p42 bra 	$L__BB4_54;
	st.global.f32 	[%rd7+12], %f115;
$L__BB4_54:
	add.s32 	%r34, %r16, 3;
	setp.ge.s32 	%p43, %r34, %r36;
	@%p43 bra 	$L__BB4_63;
	mul.lo.s32 	%r35, %r34, %r37;
	setp.ge.s32 	%p44, %r17, %r37;
	@%p44 bra 	$L__BB4_57;
	add.s32 	%r91, %r17, %r35;
	mul.wide.s32 	%rd44, %r91, 4;
	add.s64 	%rd45, %rd3, %rd44;
	st.global.f32 	[%rd45], %f114;
$L__BB4_57:
	add.s32 	%r92, %r17, 1;
	setp.ge.s32 	%p45, %r92, %r37;
	cvt.s64.s32 	%rd46, %r35;
	cvt.s64.s32 	%rd47, %r17;
	add.s64 	%rd48, %rd47, %rd46;
	shl.b64 	%rd49, %rd48, 2;
	add.s64 	%rd8, %rd3, %rd49;
	@%p45 bra 	$L__BB4_59;
	st.global.f32 	[%rd8+4], %f113;
$L__BB4_59:
	add.s32 	%r93, %r17, 2;
	setp.ge.s32 	%p46, %r93, %r37;
	@%p46 bra 	$L__BB4_61;
	st.global.f32 	[%rd8+8], %f112;
$L__BB4_61:
	add.s32 	%r94, %r17, 3;
	setp.ge.s32 	%p47, %r94, %r37;
	@%p47 bra 	$L__BB4_63;
	st.global.f32 	[%rd8+12], %f111;
$L__BB4_63:
	ret;

}


// ===== COMPILED SASS (sm_100) =====

	.target	sm_100

	.elftype	@"ET_EXEC"


//--------------------- .note.nv.tkinfo           --------------------------
	.section	.note.nv.tkinfo,"",@"SHT_NOTE"
	.sectionflags	@"SHF_NOTE_NV_TKINFO"
	.tkinfo
        /*0018*/ 	.word	0x00000002
        /*0030*/ 	.string	""
        /*0030*/ 	.string	"ptxas"
        /*0030*/ 	.string	"Cuda compilation tools, release 13.0, V13.0.88"
        /*0030*/ 	.string	"Build cuda_13.0.r13.0/compiler.36424714_0"
        /*0030*/ 	.string	"-arch sm_100 -m 64 "



//--------------------- .note.nv.cuinfo           --------------------------
	.section	.note.nv.cuinfo,"",@"SHT_NOTE"
	.sectionflags	@"SHF_NOTE_NV_CUINFO"
        /*0018*/ 	.short	0x0002
        /*001a*/ 	.short	0x0064
        /*001c*/ 	.short	0x0082
	.zero		2


//--------------------- .nv.info                  --------------------------
	.section	.nv.info,"",@"SHT_CUDA_INFO"
	.align	4


	//----- nvinfo : EIATTR_REGCOUNT
	.align		4
        /*0000*/ 	.byte	0x04, 0x2f
        /*0002*/ 	.short	(.L_1 - .L_0)
	.align		4
.L_0:
        /*0004*/ 	.word	index@(_Z13matmul1_naivePfS_S_iii)
        /*0008*/ 	.word	0x00000020


	//----- nvinfo : EIATTR_FRAME_SIZE
	.align		4
.L_1:
        /*000c*/ 	.byte	0x04, 0x11
        /*000e*/ 	.short	(.L_3 - .L_2)
	.align		4
.L_2:
        /*0010*/ 	.word	index@(_Z13matmul1_naivePfS_S_iii)
        /*0014*/ 	.word	0x00000000


	//----- nvinfo : EIATTR_REGCOUNT
	.align		4
.L_3:
        /*0018*/ 	.byte	0x04, 0x2f
        /*001a*/ 	.short	(.L_5 - .L_4)
	.align		4
.L_4:
        /*001c*/ 	.word	index@(_Z17matmul2_coalescedPfS_S_iii)
        /*0020*/ 	.word	0x00000020


	//----- nvinfo : EIATTR_FRAME_SIZE
	.align		4
.L_5:
        /*0024*/ 	.byte	0x04, 0x11
        /*0026*/ 	.short	(.L_7 - .L_6)
	.align		4
.L_6:
        /*0028*/ 	.word	index@(_Z17matmul2_coalescedPfS_S_iii)
        /*002c*/ 	.word	0x00000000


	//----- nvinfo : EIATTR_REGCOUNT
	.align		4
.L_7:
        /*0030*/ 	.byte	0x04, 0x2f
        /*0032*/ 	.short	(.L_9 - .L_8)
	.align		4
.L_8:
        /*0034*/ 	.word	index@(_Z19coarsened_matmul2x2PfS_S_iii)
        /*0038*/ 	.word	0x00000020


	//----- nvinfo : EIATTR_FRAME_SIZE
	.align		4
.L_9:
        /*003c*/ 	.byte	0x04, 0x11
        /*003e*/ 	.short	(.L_11 - .L_10)
	.align		4
.L_10:
        /*0040*/ 	.word	index@(_Z19coarsened_matmul2x2PfS_S_iii)
        /*0044*/ 	.word	0x00000000


	//----- nvinfo : EIATTR_REGCOUNT
	.align		4
.L_11:
        /*0048*/ 	.byte	0x04, 0x2f
        /*004a*/ 	.short	(.L_13 - .L_12)
	.align		4
.L_12:
        /*004c*/ 	.word	index@(_Z11MatMulTiledPfS_S_iii)
        /*0050*/ 	.word	0x00000020


	//----- nvinfo : EIATTR_FRAME_SIZE
	.align		4
.L_13:
        /*0054*/ 	.byte	0x04, 0x11
        /*0056*/ 	.short	(.L_15 - .L_14)
	.align		4
.L_14:
        /*0058*/ 	.word	index@(_Z11MatMulTiledPfS_S_iii)
        /*005c*/ 	.word	0x00000000


	//----- nvinfo : EIATTR_REGCOUNT
	.align		4
.L_15:
        /*0060*/ 	.byte	0x04, 0x2f
        /*0062*/ 	.short	(.L_17 - .L_16)
	.align		4
.L_16:
        /*0064*/ 	.word	index@(_Z10MatmulBestPfS_S_iii)
        /*0068*/ 	.word	0x0000003b


	//----- nvinfo : EIATTR_FRAME_SIZE
	.align		4
.L_17:
        /*006c*/ 	.byte	0x04, 0x11
        /*006e*/ 	.short	(.L_19 - .L_18)
	.align		4
.L_18:
        /*0070*/ 	.word	index@(_Z10MatmulBestPfS_S_iii)
        /*0074*/ 	.word	0x00000000


	//----- nvinfo : EIATTR_MIN_STACK_SIZE
	.align		4
.L_19:
        /*0078*/ 	.byte	0x04, 0x12
        /*007a*/ 	.short	(.L_21 - .L_20)
	.align		4
.L_20:
        /*007c*/ 	.word	index@(_Z10MatmulBestPfS_S_iii)
        /*0080*/ 	.word	0x00000000


	//----- nvinfo : EIATTR_MIN_STACK_SIZE
	.align		4
.L_21:
        /*0084*/ 	.byte	0x04, 0x12
        /*0086*/ 	.short	(.L_23 - .L_22)
	.align		4
.L_22:
        /*0088*/ 	.word	index@(_Z11MatMulTiledPfS_S_iii)
        /*008c*/ 	.word	0x00000000


	//----- nvinfo : EIATTR_MIN_STACK_SIZE
	.align		4
.L_23:
        /*0090*/ 	.byte	0x04, 0x12
        /*0092*/ 	.short	(.L_25 - .L_24)
	.align		4
.L_24:
        /*0094*/ 	.word	index@(_Z19coarsened_matmul2x2PfS_S_iii)
        /*0098*/ 	.word	0x00000000


	//----- nvinfo : EIATTR_MIN_STACK_SIZE
	.align		4
.L_25:
        /*009c*/ 	.byte	0x04, 0x12
        /*009e*/ 	.short	(.L_27 - .L_26)
	.align		4
.L_26:
        /*00a0*/ 	.word	index@(_Z17matmul2_coalescedPfS_S_iii)
        /*00a4*/ 	.word	0x00000000


	//----- nvinfo : EIATTR_MIN_STACK_SIZE
	.align		4
.L_27:
        /*00a8*/ 	.byte	0x04, 0x12
        /*00aa*/ 	.short	(.L_29 - .L_28)
	.align		4
.L_28:
        /*00ac*/ 	.word	index@(_Z13matmul1_naivePfS_S_iii)
        /*00b0*/ 	.word	0x00000000
.L_29:


//--------------------- .nv.compat                --------------------------
	.section	.nv.compat,"",@"SHT_CUDA_COMPAT_INFO"
	.align	4
        /*0000*/ 	.byte	0x02, 0x09, 0x00, 0x00, 0x02, 0x02, 0x01, 0x00, 0x02, 0x05, 0x05, 0x00, 0x03, 0x07, 0x01, 0x01
        /*0010*/ 	.byte	0x02, 0x03, 0x00, 0x00, 0x02, 0x06, 0x01, 0x00, 0x04, 0x0b, 0x08, 0x00, 0x09, 0x00, 0x00, 0x00
        /*0020*/ 	.byte	0x00, 0x00, 0x00, 0x00


//--------------------- .nv.info._Z10MatmulBestPfS_S_iii --------------------------
	.section	.nv.info._Z10MatmulBestPfS_S_iii,"",@"SHT_CUDA_INFO"
	.sectionflags	@""
	.align	4


	//----- nvinfo : EIATTR_CUDA_API_VERSION
	.align		4
        /*0000*/ 	.byte	0x04, 0x37
        /*0002*/ 	.short	(.L_31 - .L_30)
.L_30:
        /*0004*/ 	.word	0x00000082


	//----- nvinfo : EIATTR_KPARAM_INFO
	.align		4
.L_31:
        /*0008*/ 	.byte	0x04, 0x17
        /*000a*/ 	.short	(.L_33 - .L_32)
.L_32:
        /*000c*/ 	.word	0x00000000
        /*0010*/ 	.short	0x0005
        /*0012*/ 	.short	0x0020
        /*0014*/ 	.byte	0x00, 0xf0, 0x11, 0x00


	//----- nvinfo : EIATTR_KPARAM_INFO
	.align		4
.L_33:
        /*0018*/ 	.byte	0x04, 0x17
        /*001a*/ 	.short	(.L_35 - .L_34)
.L_34:
        /*001c*/ 	.word	0x00000000
        /*0020*/ 	.short	0x0004
        /*0022*/ 	.short	0x001c
        /*0024*/ 	.byte	0x00, 0xf0, 0x11, 0x00


	//----- nvinfo : EIATTR_KPARAM_INFO
	.align		4
.L_35:
        /*0028*/ 	.byte	0x04, 0x17
        /*002a*/ 	.short	(.L_37 - .L_36)
.L_36:
        /*002c*/ 	.word	0x00000000
        /*0030*/ 	.short	0x0003
        /*0032*/ 	.short	0x0018
        /*0034*/ 	.byte	0x00, 0xf0, 0x11, 0x00


	//----- nvinfo : EIATTR_KPARAM_INFO
	.align		4
.L_37:
        /*0038*/ 	.byte	0x04, 0x17
        /*003a*/ 	.short	(.L_39 - .L_38)
.L_38:
        /*003c*/ 	.word	0x00000000
        /*0040*/ 	.short	0x0002
        /*0042*/ 	.short	0x0010
        /*0044*/ 	.byte	0x00, 0xf5, 0x21, 0x00


	//----- nvinfo : EIATTR_KPARAM_INFO
	.align		4
.L_39:
        /*0048*/ 	.byte	0x04, 0x17
        /*004a*/ 	.short	(.L_41 - .L_40)
.L_40:
        /*004c*/ 	.word	0x00000000
        /*0050*/ 	.short	0x0001
        /*0052*/ 	.short	0x0008
        /*0054*/ 	.byte	0x00, 0xf5, 0x21, 0x00


	//----- nvinfo : EIATTR_KPARAM_INFO
	.align		4
.L_41:
        /*0058*/ 	.byte	0x04, 0x17
        /*005a*/ 	.short	(.L_43 - .L_42)
.L_42:
        /*005c*/ 	.word	0x00000000
        /*0060*/ 	.short	0x0000
        /*0062*/ 	.short	0x0000
        /*0064*/ 	.byte	0x00, 0xf5, 0x21, 0x00


	//----- nvinfo : EIATTR_SPARSE_MMA_MASK
	.align		4
.L_43:
        /*0068*/ 	.byte	0x03, 0x50
        /*006a*/ 	.short	0x0000


	//----- nvinfo : EIATTR_MAXREG_COUNT
	.align		4
        /*006c*/ 	.byte	0x03, 0x1b
        /*006e*/ 	.short	0x00ff


	//----- nvinfo : EIATTR_NUM_BARRIERS
	.align		4
        /*0070*/ 	.byte	0x02, 0x4c
        /*0072*/ 	.byte	0x01
	.zero		1


	//----- nvinfo : EIATTR_MERCURY_ISA_VERSION
	.align		4
        /*0074*/ 	.byte	0x03, 0x5f
        /*0076*/ 	.short	0x0101


	//----- nvinfo : EIATTR_VRC_CTA_INIT_COUNT
	.align		4
        /*0078*/ 	.byte	0x02, 0x4a
	.zero		1
	.zero		1


	//----- nvinfo : EIATTR_EXIT_INSTR_OFFSETS
	.align		4
        /*007c*/ 	.byte	0x04, 0x1c
        /*007e*/ 	.short	(.L_45 - .L_44)


	//   ....[0]....
.L_44:
        /*0080*/ 	.word	0x00001640


	//   ....[1]....
        /*0084*/ 	.word	0x000017a0


	//   ....[2]....
        /*0088*/ 	.word	0x000017c0


	//----- nvinfo : EIATTR_CRS_STACK_SIZE
	.align		4
.L_45:
        /*008c*/ 	.byte	0x04, 0x1e
        /*008e*/ 	.short	(.L_47 - .L_46)
.L_46:
        /*0090*/ 	.word	0x00000000


	//----- nvinfo : EIATTR_CBANK_PARAM_SIZE
	.align		4
.L_47:
        /*0094*/ 	.byte	0x03, 0x19
        /*0096*/ 	.short	0x0024


	//----- nvinfo : EIATTR_PARAM_CBANK
	.align		4
        /*0098*/ 	.byte	0x04, 0x0a
        /*009a*/ 	.short	(.L_49 - .L_48)
	.align		4
.L_48:
        /*009c*/ 	.word	index@(.nv.constant0._Z10MatmulBestPfS_S_iii)
        /*00a0*/ 	.short	0x0380
        /*00a2*/ 	.short	0x0024


	//----- nvinfo : EIATTR_SW_WAR
	.align		4
.L_49:
        /*00a4*/ 	.byte	0x04, 0x36
        /*00a6*/ 	.short	(.L_51 - .L_50)
.L_50:
        /*00a8*/ 	.word	0x00000008
.L_51:


//--------------------- .nv.info._Z11MatMulTiledPfS_S_iii --------------------------
	.section	.nv.info._Z11MatMulTiledPfS_S_iii,"",@"SHT_CUDA_INFO"
	.sectionflags	@""
	.align	4


	//----- nvinfo : EIATTR_CUDA_API_VERSION
	.align		4
        /*0000*/ 	.byte	0x04, 0x37
        /*0002*/ 	.short	(.L_53 - .L_52)
.L_52:
        /*0004*/ 	.word	0x00000082


	//----- nvinfo : EIATTR_KPARAM_INFO
	.align		4
.L_53:
        /*0008*/ 	.byte	0x04, 0x17
        /*000a*/ 	.short	(.L_55 - .L_54)
.L_54:
        /*000c*/ 	.word	0x00000000
        /*0010*/ 	.short	0x0005
        /*0012*/ 	.short	0x0020
        /*0014*/ 	.byte	0x00, 0xf0, 0x11, 0x00


	//----- nvinfo : EIATTR_KPARAM_INFO
	.align		4
.L_55:
        /*0018*/ 	.byte	0x04, 0x17
        /*001a*/ 	.short	(.L_57 - .L_56)
.L_56:
        /*001c*/ 	.word	0x00000000
        /*0020*/ 	.short	0x0004
        /*0022*/ 	.short	0x001c
        /*0024*/ 	.byte	0x00, 0xf0, 0x11, 0x00


	//----- nvinfo : EIATTR_KPARAM_INFO
	.align		4
.L_57:
        /*0028*/ 	.byte	0x04, 0x17
        /*002a*/ 	.short	(.L_59 - .L_58)
.L_58:
        /*002c*/ 	.word	0x00000000
        /*0030*/ 	.short	0x0003
        /*0032*/ 	.short	0x0018
        /*0034*/ 	.byte	0x00, 0xf0, 0x11, 0x00


	//----- nvinfo : EIATTR_KPARAM_INFO
	.align		4
.L_59:
        /*0038*/ 	.byte	0x04, 0x17
        /*003a*/ 	.short	(.L_61 - .L_60)
.L_60:
        /*003c*/ 	.word	0x00000000
        /*0040*/ 	.short	0x0002
        /*0042*/ 	.short	0x0010
        /*0044*/ 	.byte	0x00, 0xf5, 0x21, 0x00


	//----- nvinfo : EIATTR_KPARAM_INFO
	.align		4
.L_61:
        /*0048*/ 	.byte	0x04, 0x17
        /*004a*/ 	.short	(.L_63 - .L_62)
.L_62:
        /*004c*/ 	.word	0x00000000
        /*0050*/ 	.short	0x0001
        /*0052*/ 	.short	0x0008
        /*0054*/ 	.byte	0x00, 0xf5, 0x21, 0x00


	//----- nvinfo : EIATTR_KPARAM_INFO
	.align		4
.L_63:
        /*0058*/ 	.byte	0x04, 0x17
        /*005a*/ 	.short	(.L_65 - .L_64)
.L_64:
        /*005c*/ 	.word	0x00000000
        /*0060*/ 	.short	0x0000
        /*0062*/ 	.short	0x0000
        /*0064*/ 	.byte	0x00, 0xf5, 0x21, 0x00


	//----- nvinfo : EIATTR_SPARSE_MMA_MASK
	.align		4
.L_65:
        /*0068*/ 	.byte	0x03, 0x50
        /*006a*/ 	.short	0x0000


	//----- nvinfo : EIATTR_MAXREG_COUNT
	.align		4
        /*006c*/ 	.byte	0x03, 0x1b
        /*006e*/ 	.short	0x00ff


	//----- nvinfo : EIATTR_NUM_BARRIERS
	.align		4
        /*0070*/ 	.byte	0x02, 0x4c
        /*0072*/ 	.byte	0x01
	.zero		1


	//----- nvinfo : EIATTR_MERCURY_ISA_VERSION
	.align		4
        /*0074*/ 	.byte	0x03, 0x5f
        /*0076*/ 	.short	0x0101


	//----- nvinfo : EIATTR_VRC_CTA_INIT_COUNT
	.align		4
        /*0078*/ 	.byte	0x02, 0x4a
	.zero		1
	.zero		1


	//----- nvinfo : EIATTR_EXIT_INSTR_OFFSETS
	.align		4
        /*007c*/ 	.byte	0x04, 0x1c
        /*007e*/ 	.short	(.L_67 - .L_66)


	//   ....[0]....
.L_66:
        /*0080*/ 	.word	0x000005e0


	//   ....[1]....
        /*0084*/ 	.word	0x00000630


	//----- nvinfo : EIATTR_CBANK_PARAM_SIZE
	.align		4
.L_67:
        /*0088*/ 	.byte	0x03, 0x19
        /*008a*/ 	.short	0x0024


	//----- nvinfo : EIATTR_PARAM_CBANK
	.align		4
        /*008c*/ 	.byte	0x04, 0x0a
        /*008e*/ 	.short	(.L_69 - .L_68)
	.align		4
.L_68:
        /*0090*/ 	.word	index@(.nv.constant0._Z11MatMulTiledPfS_S_iii)
        /*0094*/ 	.short	0x0380
        /*0096*/ 	.short	0x0024


	//----- nvinfo : EIATTR_SW_WAR
	.align		4
.L_69:
        /*0098*/ 	.byte	0x04, 0x36
        /*009a*/ 	.short	(.L_71 - .L_70)
.L_70:
        /*009c*/ 	.word	0x00000008
.L_71:


//--------------------- .nv.info._Z19coarsened_matmul2x2PfS_S_iii --------------------------
	.section	.nv.info._Z19coarsened_matmul2x2PfS_S_iii,"",@"SHT_CUDA_INFO"
	.sectionflags	@""
	.align	4


	//----- nvinfo : EIATTR_CUDA_API_VERSION
	.align		4
        /*0000*/ 	.byte	0x04, 0x37
        /*0002*/ 	.short	(.L_73 - .L_72)
.L_72:
        /*0004*/ 	.word	0x00000082


	//----- nvinfo : EIATTR_KPARAM_INFO
	.align		4
.L_73:
        /*0008*/ 	.byte	0x04, 0x17
        /*000a*/ 	.short	(.L_75 - .L_74)
.L_74:
        /*000c*/ 	.word	0x00000000
        /*0010*/ 	.short	0x0005
        /*0012*/ 	.short	0x0020
        /*0014*/ 	.byte	0x00, 0xf0, 0x11, 0x00


	//----- nvinfo : EIATTR_KPARAM_INFO
	.align		4
.L_75:
        /*0018*/ 	.byte	0x04, 0x17
        /*001a*/ 	.short	(.L_77 - .L_76)
.L_76:
        /*001c*/ 	.word	0x00000000
        /*0020*/ 	.short	0x0004
        /*0022*/ 	.short	0x001c
        /*0024*/ 	.byte	0x00, 0xf0, 0x11, 0x00


	//----- nvinfo : EIATTR_KPARAM_INFO
	.align		4
.L_77:
        /*0028*/ 	.byte	0x04, 0x17
        /*002a*/ 	.short	(.L_79 - .L_78)
.L_78:
        /*002c*/ 	.word	0x00000000
        /*0030*/ 	.short	0x0003
        /*0032*/ 	.short	0x0018
        /*0034*/ 	.byte	0x00, 0xf0, 0x11, 0x00


	//----- nvinfo : EIATTR_KPARAM_INFO
	.align		4
.L_79:
        /*0038*/ 	.byte	0x04, 0x17
        /*003a*/ 	.short	(.L_81 - .L_80)
.L_80:
        /*003c*/ 	.word	0x00000000
        /*0040*/ 	.short	0x0002
        /*0042*/ 	.short	0x0010
        /*0044*/ 	.byte	0x00, 0xf5, 0x21, 0x00


	//----- nvinfo : EIATTR_KPARAM_INFO
	.align		4
.L_81:
        /*0048*/ 	.byte	0x04, 0x17
        /*004a*/ 	.short	(.L_83 - .L_82)
.L_82:
        /*004c*/ 	.word	0x00000000
        /*0050*/ 	.short	0x0001
        /*0052*/ 	.short	0x0008
        /*0054*/ 	.byte	0x00, 0xf5, 0x21, 0x00


	//----- nvinfo : EIATTR_KPARAM_INFO
	.align		4
.L_83:
        /*0058*/ 	.byte	0x04, 0x17
        /*005a*/ 	.short	(.L_85 - .L_84)
.L_84:
        /*005c*/ 	.word	0x00000000
        /*0060*/ 	.short	0x0000
        /*0062*/ 	.short	0x0000
        /*0064*/ 	.byte	0x00, 0xf5, 0x21, 0x00


	//----- nvinfo : EIATTR_SPARSE_MMA_MASK
	.align		4
.L_85:
        /*0068*/ 	.byte	0x03, 0x50
        /*006a*/ 	.short	0x0000


	//----- nvinfo : EIATTR_MAXREG_COUNT
	.align		4
        /*006c*/ 	.byte	0x03, 0x1b
        /*006e*/ 	.short	0x00ff


	//----- nvinfo : EIATTR_MERCURY_ISA_VERSION
	.align		4
        /*0070*/ 	.byte	0x03, 0x5f
        /*0072*/ 	.short	0x0101


	//----- nvinfo : EIATTR_VRC_CTA_INIT_COUNT
	.align		4
        /*0074*/ 	.byte	0x02, 0x4a
	.zero		1
	.zero		1


	//----- nvinfo : EIATTR_EXIT_INSTR_OFFSETS
	.align		4
        /*0078*/ 	.byte	0x04, 0x1c
        /*007a*/ 	.short	(.L_87 - .L_86)


	//   ....[0]....
.L_86:
        /*007c*/ 	.word	0x000000f0


	//   ....[1]....
        /*0080*/ 	.word	0x00000bb0


	//   ....[2]....
        /*0084*/ 	.word	0x00000be0


	//   ....[3]....
        /*0088*/ 	.word	0x00000c00


	//----- nvinfo : EIATTR_CBANK_PARAM_SIZE
	.align		4
.L_87:
        /*008c*/ 	.byte	0x03, 0x19
        /*008e*/ 	.short	0x0024


	//----- nvinfo : EIATTR_PARAM_CBANK
	.align		4
        /*0090*/ 	.byte	0x04, 0x0a
        /*0092*/ 	.short	(.L_89 - .L_88)
	.align		4
.L_88:
        /*0094*/ 	.word	index@(.nv.constant0._Z19coarsened_matmul2x2PfS_S_iii)
        /*0098*/ 	.short	0x0380
        /*009a*/ 	.short	0x0024


	//----- nvinfo : EIATTR_SW_WAR
	.align		4
.L_89:
        /*009c*/ 	.byte	0x04, 0x36
        /*009e*/ 	.short	(.L_91 - .L_90)
.L_90:
        /*00a0*/ 	.word	0x00000008
.L_91:


//--------------------- .nv.info._Z17matmul2_coalescedPfS_S_iii --------------------------
	.section	.nv.info._Z17matmul2_coalescedPfS_S_iii,"",@"SHT_CUDA_INFO"
	.sectionflags	@""
	.align	4


	//----- nvinfo : EIATTR_CUDA_API_VERSION
	.align		4
        /*0000*/ 	.byte	0x04, 0x37
        /*0002*/ 	.short	(.L_93 - .L_92)
.L_92:
        /*0004*/ 	.word	0x00000082


	//----- nvinfo : EIATTR_KPARAM_INFO
	.align		4
.L_93:
        /*0008*/ 	.byte	0x04, 0x17
        /*000a*/ 	.short	(.L_95 - .L_94)
.L_94:
        /*000c*/ 	.word	0x00000000
        /*0010*/ 	.short	0x0005
        /*0012*/ 	.short	0x0020
        /*0014*/ 	.byte	0x00, 0xf0, 0x11, 0x00


	//----- nvinfo : EIATTR_KPARAM_INFO
	.align		4
.L_95:
        /*0018*/ 	.byte	0x04, 0x17
        /*001a*/ 	.short	(.L_97 - .L_96)
.L_96:
        /*001c*/ 	.word	0x00000000
        /*0020*/ 	.short	0x0004
        /*0022*/ 	.short	0x001c
        /*0024*/ 	.byte	0x00, 0xf0, 0x11, 0x00


	//----- nvinfo : EIATTR_KPARAM_INFO
	.align		4
.L_97:
        /*0028*/ 	.byte	0x04, 0x17
        /*002a*/ 	.short	(.L_99 - .L_98)
.L_98:
        /*002c*/ 	.word	0x00000000
        /*0030*/ 	.short	0x0003
        /*0032*/ 	.short	0x0018
        /*0034*/ 	.byte	0x00, 0xf0, 0x11, 0x00


	//----- nvinfo : EIATTR_KPARAM_INFO
	.align		4
.L_99:
        /*0038*/ 	.byte	0x04, 0x17
        /*003a*/ 	.short	(.L_101 - .L_100)
.L_100:
        /*003c*/ 	.word	0x00000000
        /*0040*/ 	.short	0x0002
        /*0042*/ 	.short	0x0010
        /*0044*/ 	.byte	0x00, 0xf5, 0x21, 0x00


	//----- nvinfo : EIATTR_KPARAM_INFO
	.align		4
.L_101:
        /*0048*/ 	.byte	0x04, 0x17
        /*004a*/ 	.short	(.L_103 - .L_102)
.L_102:
        /*004c*/ 	.word	0x00000000
        /*0050*/ 	.short	0x0001
        /*0052*/ 	.short	0x0008
        /*0054*/ 	.byte	0x00, 0xf5, 0x21, 0x00


	//----- nvinfo : EIATTR_KPARAM_INFO
	.align		4
.L_103:
        /*0058*/ 	.byte	0x04, 0x17
        /*005a*/ 	.short	(.L_105 - .L_104)
.L_104:
        /*005c*/ 	.word	0x00000000
        /*0060*/ 	.short	0x0000
        /*0062*/ 	.short	0x0000
        /*0064*/ 	.byte	0x00, 0xf5, 0x21, 0x00


	//----- nvinfo : EIATTR_SPARSE_MMA_MASK
	.align		4
.L_105:
        /*0068*/ 	.byte	0x03, 0x50
        /*006a*/ 	.short	0x0000


	//----- nvinfo : EIATTR_MAXREG_COUNT
	.align		4
        /*006c*/ 	.byte	0x03, 0x1b
        /*006e*/ 	.short	0x00ff


	//----- nvinfo : EIATTR_MERCURY_ISA_VERSION
	.align		4
        /*0070*/ 	.byte	0x03, 0x5f
        /*0072*/ 	.short	0x0101


	//----- nvinfo : EIATTR_VRC_CTA_INIT_COUNT
	.align		4
        /*0074*/ 	.byte	0x02, 0x4a
	.zero		1
	.zero		1


	//----- nvinfo : EIATTR_EXIT_INSTR_OFFSETS
	.align		4
        /*0078*/ 	.byte	0x04, 0x1c
        /*007a*/ 	.short	(.L_107 - .L_106)


	//   ....[0]....
.L_106:
        /*007c*/ 	.word	0x000000c0


	//   ....[1]....
        /*0080*/ 	.word	0x000008e0


	//----- nvinfo : EIATTR_CBANK_PARAM_SIZE
	.align		4
.L_107:
        /*0084*/ 	.byte	0x03, 0x19
        /*0086*/ 	.short	0x0024


	//----- nvinfo : EIATTR_PARAM_CBANK
	.align		4
        /*0088*/ 	.byte	0x04, 0x0a
        /*008a*/ 	.short	(.L_109 - .L_108)
	.align		4
.L_108:
        /*008c*/ 	.word	index@(.nv.constant0._Z17matmul2_coalescedPfS_S_iii)
        /*0090*/ 	.short	0x0380
        /*0092*/ 	.short	0x0024


	//----- nvinfo : EIATTR_SW_WAR
	.align		4
.L_109:
        /*0094*/ 	.byte	0x04, 0x36
        /*0096*/ 	.short	(.L_111 - .L_110)
.L_110:
        /*0098*/ 	.word	0x00000008
.L_111:


//--------------------- .nv.info._Z13matmul1_naivePfS_S_iii --------------------------
	.section	.nv.info._Z13matmul1_naivePfS_S_iii,"",@"SHT_CUDA_INFO"
	.sectionflags	@""
	.align	4


	//----- nvinfo : EIATTR_CUDA_API_VERSION
	.align		4
        /*0000*/ 	.byte	0x04, 0x37
        /*0002*/ 	.short	(.L_113 - .L_112)
.L_112:
        /*0004*/ 	.word	0x00000082


	//----- nvinfo : EIATTR_KPARAM_INFO
	.align		4
.L_113:
        /*0008*/ 	.byte	0x04, 0x17
        /*000a*/ 	.short	(.L_115 - .L_114)
.L_114:
        /*000c*/ 	.word	0x00000000
        /*0010*/ 	.short	0x0005
        /*0012*/ 	.short	0x0020
        /*0014*/ 	.byte	0x00, 0xf0, 0x11, 0x00


	//----- nvinfo : EIATTR_KPARAM_INFO
	.align		4
.L_115:
        /*0018*/ 	.byte	0x04, 0x17
        /*001a*/ 	.short	(.L_117 - .L_116)
.L_116:
        /*001c*/ 	.word	0x00000000
        /*0020*/ 	.short	0x0004
        /*0022*/ 	.short	0x001c
        /*0024*/ 	.byte	0x00, 0xf0, 0x11, 0x00


	//----- nvinfo : EIATTR_KPARAM_INFO
	.align		4
.L_117:
        /*0028*/ 	.byte	0x04, 0x17
        /*002a*/ 	.short	(.L_119 - .L_118)
.L_118:
        /*002c*/ 	.word	0x00000000
        /*0030*/ 	.short	0x0003
        /*0032*/ 	.short	0x0018
        /*0034*/ 	.byte	0x00, 0xf0, 0x11, 0x00


	//----- nvinfo : EIATTR_KPARAM_INFO
	.align		4
.L_119:
        /*0038*/ 	.byte	0x04, 0x17
        /*003a*/ 	.short	(.L_121 - .L_120)
.L_120:
        /*003c*/ 	.word	0x00000000
        /*0040*/ 	.short	0x0002
        /*0042*/ 	.short	0x0010
        /*0044*/ 	.byte	0x00, 0xf5, 0x21, 0x00


	//----- nvinfo : EIATTR_KPARAM_INFO
	.align		4
.L_121:
        /*0048*/ 	.byte	0x04, 0x17
        /*004a*/ 	.short	(.L_123 - .L_122)
.L_122:
        /*004c*/ 	.word	0x00000000
        /*0050*/ 	.short	0x0001
        /*0052*/ 	.short	0x0008
        /*0054*/ 	.byte	0x00, 0xf5, 0x21, 0x00


	//----- nvinfo : EIATTR_KPARAM_INFO
	.align		4
.L_123:
        /*0058*/ 	.byte	0x04, 0x17
        /*005a*/ 	.short	(.L_125 - .L_124)
.L_124:
        /*005c*/ 	.word	0x00000000
        /*0060*/ 	.short	0x0000
        /*0062*/ 	.short	0x0000
        /*0064*/ 	.byte	0x00, 0xf5, 0x21, 0x00


	//----- nvinfo : EIATTR_SPARSE_MMA_MASK
	.align		4
.L_125:
        /*0068*/ 	.byte	0x03, 0x50
        /*006a*/ 	.short	0x0000


	//----- nvinfo : EIATTR_MAXREG_COUNT
	.align		4
        /*006c*/ 	.byte	0x03, 0x1b
        /*006e*/ 	.short	0x00ff


	//----- nvinfo : EIATTR_MERCURY_ISA_VERSION
	.align		4
        /*0070*/ 	.byte	0x03, 0x5f
        /*0072*/ 	.short	0x0101


	//----- nvinfo : EIATTR_VRC_CTA_INIT_COUNT
	.align		4
        /*0074*/ 	.byte	0x02, 0x4a
	.zero		1
	.zero		1


	//----- nvinfo : EIATTR_EXIT_INSTR_OFFSETS
	.align		4
        /*0078*/ 	.byte	0x04, 0x1c
        /*007a*/ 	.short	(.L_127 - .L_126)


	//   ....[0]....
.L_126:
        /*007c*/ 	.word	0x000000c0


	//   ....[1]....
        /*0080*/ 	.word	0x00000840


	//----- nvinfo : EIATTR_CBANK_PARAM_SIZE
	.align		4
.L_127:
        /*0084*/ 	.byte	0x03, 0x19
        /*0086*/ 	.short	0x0024


	//----- nvinfo : EIATTR_PARAM_CBANK
	.align		4
        /*0088*/ 	.byte	0x04, 0x0a
        /*008a*/ 	.short	(.L_129 - .L_128)
	.align		4
.L_128:
        /*008c*/ 	.word	index@(.nv.constant0._Z13matmul1_naivePfS_S_iii)
        /*0090*/ 	.short	0x0380
        /*0092*/ 	.short	0x0024


	//----- nvinfo : EIATTR_SW_WAR
	.align		4
.L_129:
        /*0094*/ 	.byte	0x04, 0x36
        /*0096*/ 	.short	(.L_131 - .L_130)
.L_130:
        /*0098*/ 	.word	0x00000008
.L_131:


//--------------------- .nv.callgraph             --------------------------
	.section	.nv.callgraph,"",@"SHT_CUDA_CALLGRAPH"
	.align	4
	.sectionentsize	8
	.align		4
        /*0000*/ 	.word	0x00000000
	.align		4
        /*0004*/ 	.word	0xffffffff
	.align		4
        /*0008*/ 	.word	0x00000000
	.align		4
        /*000c*/ 	.word	0xfffffffe
	.align		4
        /*0010*/ 	.word	0x00000000
	.align		4
        /*0014*/ 	.word	0xfffffffd
	.align		4
        /*0018*/ 	.word	0x00000000
	.align		4
        /*001c*/ 	.word	0xfffffffc


//--------------------- .text._Z10MatmulBestPfS_S_iii --------------------------
	.section	.text._Z10MatmulBestPfS_S_iii,"ax",@progbits
	.align	128
        .global         _Z10MatmulBestPfS_S_iii
        .type           _Z10MatmulBestPfS_S_iii,@function
        .size           _Z10MatmulBestPfS_S_iii,(.L_x_28 - _Z10MatmulBestPfS_S_iii)
        .other          _Z10MatmulBestPfS_S_iii,@"STO_CUDA_ENTRY STV_DEFAULT"
_Z10MatmulBestPfS_S_iii:
.text._Z10MatmulBestPfS_S_iii:
[----:B------:R-:W-:Y:S08]  /*0000*/  LDC R1, c[0x0][0x37c] ;  /* 0x0000df00ff017b82 */ /* 0x000ff00000000800 */
[----:B------:R-:W0:Y:S01]  /*0010*/  LDC R7, c[0x0][0x3a0] ;  /* 0x0000e800ff077b82 */ /* 0x000e220000000800 */
[----:B------:R-:W1:Y:S01]  /*0020*/  S2R R0, SR_TID.X ;  /* 0x0000000000007919 */ /* 0x000e620000002100 */
[----:B------:R-:W2:Y:S01]  /*0030*/  LDCU.64 UR10, c[0x0][0x358] ;  /* 0x00006b00ff0a77ac */ /* 0x000ea20008000a00 */
[----:B------:R-:W-:Y:S01]  /*0040*/  HFMA2 R53, -RZ, RZ, 0, 0 ;  /* 0x00000000ff357431 */ /* 0x000fe200000001ff */
[----:B------:R-:W-:Y:S01]  /*0050*/  CS2R R50, SRZ ;  /* 0x0000000000327805 */ /* 0x000fe2000001ff00 */
[----:B------:R-:W3:Y:S01]  /*0060*/  S2R R2, SR_TID.Y ;  /* 0x0000000000027919 */ /* 0x000ee20000002200 */
[----:B------:R-:W-:Y:S01]  /*0070*/  HFMA2 R43, -RZ, RZ, 0, 0 ;  /* 0x00000000ff2b7431 */ /* 0x000fe200000001ff */
[----:B------:R-:W-:Y:S01]  /*0080*/  MOV R45, RZ ;  /* 0x000000ff002d7202 */ /* 0x000fe20000000f00 */
[----:B------:R-:W4:Y:S01]  /*0090*/  S2UR UR4, SR_CTAID.Y ;  /* 0x00000000000479c3 */ /* 0x000f220000002600 */
[----:B------:R-:W-:-:S02]  /*00a0*/  CS2R R48, SRZ ;  /* 0x0000000000307805 */ /* 0x000fc4000001ff00 */
[----:B------:R-:W-:Y:S02]  /*00b0*/  CS2R R46, SRZ ;  /* 0x00000000002e7805 */ /* 0x000fe4000001ff00 */
[----:B------:R-:W-:Y:S02]  /*00c0*/  CS2R R36, SRZ ;  /* 0x0000000000247805 */ /* 0x000fe4000001ff00 */
[----:B------:R-:W-:Y:S02]  /*00d0*/  MOV R39, RZ ;  /* 0x000000ff00277202 */ /* 0x000fe40000000f00 */
[----:B------:R-:W-:Y:S02]  /*00e0*/  CS2R R26, SRZ ;  /* 0x00000000001a7805 */ /* 0x000fe4000001ff00 */
[----:B------:R-:W-:Y:S01]  /*00f0*/  CS2R R24, SRZ ;  /* 0x0000000000187805 */ /* 0x000fe2000001ff00 */
[----:B------:R-:W5:Y:S01]  /*0100*/  S2UR UR5, SR_CTAID.X ;  /* 0x00000000000579c3 */ /* 0x000f620000002500 */
[----:B0-----:R-:W-:Y:S01]  /*0110*/  ISETP.GE.AND P0, PT, R7, 0x1, PT ;  /* 0x000000010700780c */ /* 0x001fe20003f06270 */
[----:B----4-:R-:W-:-:S02]  /*0120*/  USHF.L.U32 UR4, UR4, 0x6, URZ ;  /* 0x0000000604047899 */ /* 0x010fc400080006ff */
[----:B-----5:R-:W-:-:S10]  /*0130*/  USHF.L.U32 UR5, UR5, 0x6, URZ ;  /* 0x0000000605057899 */ /* 0x020fd400080006ff */
[----:B-123--:R-:W-:Y:S05]  /*0140*/  @!P0 BRA `(.L_x_0) ;  /* 0x0000000c00e88947 */ /* 0x00efea0003800000 */
[----:B------:R-:W0:Y:S01]  /*0150*/  S2UR UR8, SR_CgaCtaId ;  /* 0x00000000000879c3 */ /* 0x000e220000008800 */
[----:B------:R-:W-:Y:S01]  /*0160*/  UMOV UR6, 0x400 ;  /* 0x0000040000067882 */ /* 0x000fe20000000000 */
[----:B------:R-:W-:Y:S01]  /*0170*/  LEA R40, R2, UR4, 0x2 ;  /* 0x0000000402287c11 */ /* 0x000fe2000f8e10ff */
[----:B------:R-:W-:Y:S01]  /*0180*/  UIADD3 UR7, UPT, UPT, UR6, 0x1000, URZ ;  /* 0x0000100006077890 */ /* 0x000fe2000fffe0ff */
[----:B------:R-:W-:Y:S02]  /*0190*/  IADD3 R42, PT, PT, R7, 0xf, RZ ;  /* 0x0000000f072a7810 */ /* 0x000fe40007ffe0ff */
[----:B------:R-:W-:Y:S01]  /*01a0*/  MOV R5, RZ ;  /* 0x000000ff00057202 */ /* 0x000fe20000000f00 */
[----:B------:R-:W-:Y:S01]  /*01b0*/  IMAD R40, R40, R7, R7 ;  /* 0x0000000728287224 */ /* 0x000fe200078e0207 */
[----:B------:R-:W-:Y:S02]  /*01c0*/  MOV R50, RZ ;  /* 0x000000ff00327202 */ /* 0x000fe40000000f00 */
[----:B------:R-:W-:-:S02]  /*01d0*/  SHF.R.U32.HI R42, RZ, 0x4, R42 ;  /* 0x00000004ff2a7819 */ /* 0x000fc4000001162a */
[----:B------:R-:W-:Y:S01]  /*01e0*/  IADD3 R7, PT, PT, R40, R7, RZ ;  /* 0x0000000728077210 */ /* 0x000fe20007ffe0ff */
[----:B0-----:R-:W-:Y:S02]  /*01f0*/  ULEA UR6, UR8, UR6, 0x18 ;  /* 0x0000000608067291 */ /* 0x001fe4000f8ec0ff */
[----:B------:R-:W-:-:S04]  /*0200*/  ULEA UR7, UR8, UR7, 0x18 ;  /* 0x0000000708077291 */ /* 0x000fc8000f8ec0ff */
[----:B------:R-:W-:Y:S02]  /*0210*/  LEA R41, R0, UR6, 0x2 ;  /* 0x0000000600297c11 */ /* 0x000fe4000f8e10ff */
[C---:B------:R-:W-:Y:S02]  /*0220*/  LEA R3, R2.reuse, UR7, 0x8 ;  /* 0x0000000702037c11 */ /* 0x040fe4000f8e40ff */
[----:B------:R-:W-:Y:S02]  /*0230*/  LEA R41, R2, R41, 0x8 ;  /* 0x0000002902297211 */ /* 0x000fe400078e40ff */
[----:B------:R-:W-:-:S07]  /*0240*/  LEA R6, R0, R3, 0x4 ;  /* 0x0000000300067211 */ /* 0x000fce00078e20ff */
.L_x_2:
[----:B------:R-:W0:Y:S01]  /*0250*/  LDCU UR12, c[0x0][0x3a0] ;  /* 0x00007400ff0c77ac */ /* 0x000e220008000800 */
[C---:B------:R-:W-:Y:S02]  /*0260*/  LEA R18, R5.reuse, R0, 0x4 ;  /* 0x0000000005127211 */ /* 0x040fe400078e20ff */
[----:B------:R-:W-:Y:S01]  /*0270*/  LEA R19, R0, UR5, 0x2 ;  /* 0x0000000500137c11 */ /* 0x000fe2000f8e10ff */
[----:B------:R-:W1:Y:S01]  /*0280*/  LDCU UR7, c[0x0][0x39c] ;  /* 0x00007380ff0777ac */ /* 0x000e620008000800 */
[----:B------:R-:W-:Y:S02]  /*0290*/  LEA R3, R2, UR4, 0x2 ;  /* 0x0000000402037c11 */ /* 0x000fe4000f8e10ff */
[----:B------:R-:W-:Y:S01]  /*02a0*/  LEA R10, R5, R2, 0x4 ;  /* 0x00000002050a7211 */ /* 0x000fe200078e20ff */
[----:B------:R-:W2:Y:S01]  /*02b0*/  LDCU UR6, c[0x0][0x398] ;  /* 0x00007300ff0677ac */ /* 0x000ea20008000800 */
[C---:B------:R-:W-:Y:S02]  /*02c0*/  IADD3 R4, PT, PT, R3.reuse, 0x1, RZ ;  /* 0x0000000103047810 */ /* 0x040fe40007ffe0ff */
[----:B------:R-:W-:Y:S01]  /*02d0*/  IADD3 R8, PT, PT, R3, 0x2, RZ ;  /* 0x0000000203087810 */ /* 0x000fe20007ffe0ff */
[----:B------:R-:W3:Y:S01]  /*02e0*/  LDCU.64 UR8, c[0x0][0x388] ;  /* 0x00007100ff0877ac */ /* 0x000ee20008000a00 */
[----:B------:R-:W-:-:S02]  /*02f0*/  IADD3 R20, PT, PT, R19, 0x1, RZ ;  /* 0x0000000113147810 */ /* 0x000fc40007ffe0ff */
[----:B0-----:R-:W-:Y:S02]  /*0300*/  ISETP.GE.AND P1, PT, R18, UR12, PT ;  /* 0x0000000c12007c0c */ /* 0x001fe4000bf26270 */
[C---:B------:R-:W-:Y:S02]  /*0310*/  ISETP.GE.AND P0, PT, R10.reuse, UR12, PT ;  /* 0x0000000c0a007c0c */ /* 0x040fe4000bf06270 */
[----:B-1----:R-:W-:Y:S01]  /*0320*/  ISETP.GE.AND P2, PT, R19, UR7, PT ;  /* 0x0000000713007c0c */ /* 0x002fe2000bf46270 */
[----:B------:R-:W-:Y:S01]  /*0330*/  IMAD R28, R10, UR7, RZ ;  /* 0x000000070a1c7c24 */ /* 0x000fe2000f8e02ff */
[----:B------:R-:W-:Y:S02]  /*0340*/  ISETP.LT.AND P4, PT, R20, UR7, !P0 ;  /* 0x0000000714007c0c */ /* 0x000fe4000c781270 */
[----:B--2---:R-:W-:Y:S02]  /*0350*/  ISETP.LT.AND P3, PT, R3, UR6, !P1 ;  /* 0x0000000603007c0c */ /* 0x004fe4000cf61270 */
[----:B------:R-:W-:-:S02]  /*0360*/  ISETP.GE.OR P2, PT, R10, UR12, P2 ;  /* 0x0000000c0a007c0c */ /* 0x000fc40009746670 */
[----:B------:R-:W-:Y:S02]  /*0370*/  ISETP.LT.AND P6, PT, R4, UR6, !P1 ;  /* 0x0000000604007c0c */ /* 0x000fe4000cfc1270 */
[C---:B------:R-:W-:Y:S02]  /*0380*/  IADD3 R4, PT, PT, R3.reuse, 0x3, RZ ;  /* 0x0000000303047810 */ /* 0x040fe40007ffe0ff */
[----:B------:R-:W-:Y:S02]  /*0390*/  ISETP.LT.AND P5, PT, R8, UR6, !P1 ;  /* 0x0000000608007c0c */ /* 0x000fe4000cfa1270 */
[----:B------:R-:W-:Y:S01]  /*03a0*/  ISETP.LT.AND P1, PT, R4, UR6, !P1 ;  /* 0x0000000604007c0c */ /* 0x000fe2000cf21270 */
[----:B------:R-:W-:Y:S02]  /*03b0*/  HFMA2 R4, -RZ, RZ, 0, 0 ;  /* 0x00000000ff047431 */ /* 0x000fe400000001ff */
[----:B------:R-:W0:Y:S01]  /*03c0*/  @P3 LDC.64 R16, c[0x0][0x380] ;  /* 0x0000e000ff103b82 */ /* 0x000e220000000a00 */
[----:B------:R-:W-:Y:S01]  /*03d0*/  @P3 IMAD R3, R3, UR12, R18 ;  /* 0x0000000c03033c24 */ /* 0x000fe2000f8e0212 */
[----:B------:R-:W-:-:S06]  /*03e0*/  @!P2 IADD3 R21, PT, PT, R19, R28, RZ ;  /* 0x0000001c1315a210 */ /* 0x000fcc0007ffe0ff */
[----:B------:R-:W1:Y:S08]  /*03f0*/  @!P2 LDC.64 R14, c[0x0][0x388] ;  /* 0x0000e200ff0eab82 */ /* 0x000e700000000a00 */
[----:B------:R-:W2:Y:S08]  /*0400*/  @P5 LDC.64 R8, c[0x0][0x380] ;  /* 0x0000e000ff085b82 */ /* 0x000eb00000000a00 */
[----:B------:R-:W4:Y:S01]  /*0410*/  @P6 LDC.64 R12, c[0x0][0x380] ;  /* 0x0000e000ff0c6b82 */ /* 0x000f220000000a00 */
[----:B0-----:R-:W-:Y:S01]  /*0420*/  @P3 IMAD.WIDE.U32 R16, R3, 0x4, R16 ;  /* 0x0000000403103825 */ /* 0x001fe200078e0010 */
[----:B------:R-:W-:-:S02]  /*0430*/  MOV R3, RZ ;  /* 0x000000ff00037202 */ /* 0x000fc40000000f00 */
[----:B------:R-:W-:Y:S02]  /*0440*/  IADD3 R20, PT, PT, R19, 0x2, RZ ;  /* 0x0000000213147810 */ /* 0x000fe40007ffe0ff */
[----:B------:R2:W5:Y:S02]  /*0450*/  @P3 LDG.E R4, desc[UR10][R16.64] ;  /* 0x0000000a10043981 */ /* 0x000564000c1e1900 */
[----:B------:R-:W0:Y:S01]  /*0460*/  @P1 LDC.64 R10, c[0x0][0x380] ;  /* 0x0000e000ff0a1b82 */ /* 0x000e220000000a00 */
[----:B-1----:R-:W-:Y:S01]  /*0470*/  @!P2 IMAD.WIDE R14, R21, 0x4, R14 ;  /* 0x00000004150ea825 */ /* 0x002fe200078e020e */
[----:B------:R-:W-:Y:S02]  /*0480*/  SHF.R.S32.HI R22, RZ, 0x1f, R28 ;  /* 0x0000001fff167819 */ /* 0x000fe4000001141c */
[----:B------:R-:W-:Y:S02]  /*0490*/  IADD3 R28, P3, PT, R19, R28, RZ ;  /* 0x0000001c131c7210 */ /* 0x000fe40007f7e0ff */
[----:B------:R-:W5:Y:S01]  /*04a0*/  @!P2 LDG.E R3, desc[UR10][R14.64] ;  /* 0x0000000a0e03a981 */ /* 0x000f62000c1e1900 */
[----:B------:R-:W-:-:S02]  /*04b0*/  ISETP.LT.AND P2, PT, R20, UR7, !P0 ;  /* 0x0000000714007c0c */ /* 0x000fc4000c741270 */
[----:B------:R-:W-:Y:S02]  /*04c0*/  IADD3 R20, PT, PT, R19, 0x3, RZ ;  /* 0x0000000313147810 */ /* 0x000fe40007ffe0ff */
[----:B------:R-:W-:Y:S02]  /*04d0*/  @P5 IADD3 R23, PT, PT, R7, R18, RZ ;  /* 0x0000001207175210 */ /* 0x000fe40007ffe0ff */
[----:B------:R-:W-:Y:S02]  /*04e0*/  LEA.HI.X.SX32 R29, R19, R22, 0x1, P3 ;  /* 0x00000016131d7211 */ /* 0x000fe400018f0eff */
[----:B------:R-:W-:Y:S02]  /*04f0*/  @P6 IADD3 R21, PT, PT, R40, R18, RZ ;  /* 0x0000001228156210 */ /* 0x000fe40007ffe0ff */
[----:B------:R-:W-:Y:S02]  /*0500*/  @P1 IADD3 R19, PT, PT, R18, UR12, R7 ;  /* 0x0000000c12131c10 */ /* 0x000fe4000fffe007 */
[----:B------:R-:W-:Y:S01]  /*0510*/  ISETP.LT.AND P0, PT, R20, UR7, !P0 ;  /* 0x0000000714007c0c */ /* 0x000fe2000c701270 */
[----:B--2---:R-:W-:Y:S01]  /*0520*/  @P5 IMAD.WIDE.U32 R16, R23, 0x4, R8 ;  /* 0x0000000417105825 */ /* 0x004fe200078e0008 */
[----:B---3--:R-:W-:-:S03]  /*0530*/  LEA R8, P3, R28, UR8, 0x2 ;  /* 0x000000081c087c11 */ /* 0x008fc6000f8610ff */
[----:B----4-:R-:W-:Y:S01]  /*0540*/  @P6 IMAD.WIDE.U32 R12, R21, 0x4, R12 ;  /* 0x00000004150c6825 */ /* 0x010fe200078e000c */
[----:B------:R-:W-:Y:S01]  /*0550*/  LEA.HI.X R9, R28, UR9, R29, 0x2, P3 ;  /* 0x000000091c097c11 */ /* 0x000fe200098f141d */
[----:B------:R-:W2:Y:S02]  /*0560*/  @P5 LDG.E R16, desc[UR10][R16.64] ;  /* 0x0000000a10105981 */ /* 0x000ea4000c1e1900 */
[----:B0-----:R-:W-:Y:S02]  /*0570*/  @P1 IMAD.WIDE.U32 R10, R19, 0x4, R10 ;  /* 0x00000004130a1825 */ /* 0x001fe400078e000a */
[----:B------:R-:W3:Y:S04]  /*0580*/  @P6 LDG.E R12, desc[UR10][R12.64] ;  /* 0x0000000a0c0c6981 */ /* 0x000ee8000c1e1900 */
[----:B------:R-:W4:Y:S04]  /*0590*/  @P1 LDG.E R10, desc[UR10][R10.64] ;  /* 0x0000000a0a0a1981 */ /* 0x000f28000c1e1900 */
[----:B------:R-:W4:Y:S04]  /*05a0*/  @P4 LDG.E R15, desc[UR10][R8.64+0x4] ;  /* 0x0000040a080f4981 */ /* 0x000f28000c1e1900 */
[----:B------:R-:W4:Y:S04]  /*05b0*/  @P2 LDG.E R19, desc[UR10][R8.64+0x8] ;  /* 0x0000080a08132981 */ /* 0x000f28000c1e1900 */
[----:B------:R-:W4:Y:S01]  /*05c0*/  @P0 LDG.E R21, desc[UR10][R8.64+0xc] ;  /* 0x00000c0a08150981 */ /* 0x000f22000c1e1900 */
[----:B------:R-:W0:Y:S03]  /*05d0*/  S2UR UR8, SR_CgaCtaId ;  /* 0x00000000000879c3 */ /* 0x000e260000008800 */
[----:B------:R-:W-:Y:S04]  /*05e0*/  @!P6 STS [R41+0x40], RZ ;  /* 0x000040ff2900e388 */ /* 0x000fe80000000800 */
[----:B------:R-:W-:Y:S04]  /*05f0*/  @!P5 STS [R41+0x80], RZ ;  /* 0x000080ff2900d388 */ /* 0x000fe80000000800 */
[----:B------:R-:W-:Y:S01]  /*0600*/  @!P1 STS [R41+0xc0], RZ ;  /* 0x0000c0ff29009388 */ /* 0x000fe20000000800 */
[----:B------:R-:W-:-:S02]  /*0610*/  UMOV UR6, 0x400 ;  /* 0x0000040000067882 */ /* 0x000fc40000000000 */
[----:B------:R-:W-:Y:S02]  /*0620*/  UIADD3 UR7, UPT, UPT, UR6, 0x1000, URZ ;  /* 0x0000100006077890 */ /* 0x000fe4000fffe0ff */
[----:B0-----:R-:W-:Y:S02]  /*0630*/  ULEA UR6, UR8, UR6, 0x18 ;  /* 0x0000000608067291 */ /* 0x001fe4000f8ec0ff */
[----:B------:R-:W-:Y:S01]  /*0640*/  ULEA UR7, UR8, UR7, 0x18 ;  /* 0x0000000708077291 */ /* 0x000fe2000f8ec0ff */
[----:B-----5:R-:W-:Y:S04]  /*0650*/  STS [R41], R4 ;  /* 0x0000000429007388 */ /* 0x020fe80000000800 */
[----:B--2---:R-:W-:Y:S04]  /*0660*/  @P5 STS [R41+0x80], R16 ;  /* 0x0000801029005388 */ /* 0x004fe80000000800 */
[----:B---3--:R-:W-:Y:S04]  /*0670*/  @P6 STS [R41+0x40], R12 ;  /* 0x0000400c29006388 */ /* 0x008fe80000000800 */
[----:B----4-:R-:W-:Y:S04]  /*0680*/  @P1 STS [R41+0xc0], R10 ;  /* 0x0000c00a29001388 */ /* 0x010fe80000000800 */
[----:B------:R-:W-:Y:S04]  /*0690*/  @!P4 STS [R6+0x4], RZ ;  /* 0x000004ff0600c388 */ /* 0x000fe80000000800 */
[----:B------:R-:W-:Y:S04]  /*06a0*/  @!P2 STS [R6+0x8], RZ ;  /* 0x000008ff0600a388 */ /* 0x000fe80000000800 */
[----:B------:R-:W-:Y:S04]  /*06b0*/  @!P0 STS [R6+0xc], RZ ;  /* 0x00000cff06008388 */ /* 0x000fe80000000800 */
[----:B------:R0:W-:Y:S04]  /*06c0*/  STS [R6], R3 ;  /* 0x0000000306007388 */ /* 0x0001e80000000800 */
[----:B------:R1:W-:Y:S04]  /*06d0*/  @P4 STS [R6+0x4], R15 ;  /* 0x0000040f06004388 */ /* 0x0003e80000000800 */
[----:B------:R1:W-:Y:S04]  /*06e0*/  @P2 STS [R6+0x8], R19 ;  /* 0x0000081306002388 */ /* 0x0003e80000000800 */
[----:B------:R1:W-:Y:S01]  /*06f0*/  @P0 STS [R6+0xc], R21 ;  /* 0x00000c1506000388 */ /* 0x0003e20000000800 */
[----:B0-----:R-:W-:-:S02]  /*0700*/  LEA R3, R2, UR6, 0x8 ;  /* 0x0000000602037c11 */ /* 0x001fc4000f8e40ff */
[----:B------:R-:W-:Y:S02]  /*0710*/  LEA R4, R0, UR7, 0x4 ;  /* 0x0000000700047c11 */ /* 0x000fe4000f8e20ff */
[----:B------:R-:W-:Y:S02]  /*0720*/  IADD3 R3, PT, PT, R3, 0x80, RZ ;  /* 0x0000008003037810 */ /* 0x000fe40007ffe0ff */
[----:B------:R-:W-:Y:S01]  /*0730*/  IADD3 R4, PT, PT, R4, 0x100, RZ ;  /* 0x0000010004047810 */ /* 0x000fe20007ffe0ff */
[----:B------:R-:W-:Y:S01]  /*0740*/  UMOV UR6, 0x100 ;  /* 0x0000010000067882 */ /* 0x000fe20000000000 */
[----:B------:R-:W-:Y:S06]  /*0750*/  BAR.SYNC.DEFER_BLOCKING 0x0 ;  /* 0x0000000000007b1d */ /* 0x000fec0000010000 */
.L_x_1:
[----:B------:R-:W-:Y:S01]  /*0760*/  LDS.128 R8, [R3+-0x80] ;  /* 0xffff800003087984 */ /* 0x000fe20000000c00 */
[----:B------:R-:W-:-:S03]  /*0770*/  UIADD3 UR6, UPT, UPT, UR6, 0x800, URZ ;  /* 0x0000080006067890 */ /* 0x000fc6000fffe0ff */
[----:B------:R-:W0:Y:S01]  /*0780*/  LDS.128 R28, [R4+-0x100] ;  /* 0xffff0000041c7984 */ /* 0x000e220000000c00 */
[----:B------:R-:W-:-:S03]  /*0790*/  UISETP.NE.AND UP0, UPT, UR6, 0x1100, UPT ;  /* 0x000011000600788c */ /* 0x000fc6000bf05270 */
[----:B-1----:R-:W1:Y:S04]  /*07a0*/  LDS.128 R12, [R3+-0x40] ;  /* 0xffffc000030c7984 */ /* 0x002e680000000c00 */
[----:B------:R-:W2:Y:S04]  /*07b0*/  LDS.128 R16, [R3] ;  /* 0x0000000003107984 */ /* 0x000ea80000000c00 */
[----:B------:R-:W3:Y:S04]  /*07c0*/  LDS.128 R20, [R3+0x40] ;  /* 0x0000400003147984 */ /* 0x000ee80000000c00 */
[----:B------:R-:W4:Y:S01]  /*07d0*/  LDS.128 R32, [R4] ;  /* 0x0000000004207984 */ /* 0x000f220000000c00 */
[C---:B0-----:R-:W-:Y:S01]  /*07e0*/  FFMA R52, R8.reuse, R28, R27 ;  /* 0x0000001c08347223 */ /* 0x041fe2000000001b */
[C---:B------:R-:W-:Y:S01]  /*07f0*/  FFMA R38, R8.reuse, R29, R24 ;  /* 0x0000001d08267223 */ /* 0x040fe20000000018 */
[C---:B------:R-:W-:Y:S01]  /*0800*/  FFMA R44, R8.reuse, R30, R25 ;  /* 0x0000001e082c7223 */ /* 0x040fe20000000019 */
[----:B------:R-:W-:Y:S01]  /*0810*/  FFMA R8, R8, R31, R26 ;  /* 0x0000001f08087223 */ /* 0x000fe2000000001a */
[----:B-1----:R-:W-:Y:S01]  /*0820*/  FFMA R39, R28, R12, R39 ;  /* 0x0000000c1c277223 */ /* 0x002fe20000000027 */
[C---:B------:R-:W-:Y:S01]  /*0830*/  FFMA R43, R12.reuse, R29, R43 ;  /* 0x0000001d0c2b7223 */ /* 0x040fe2000000002b */
[C---:B------:R-:W-:Y:S01]  /*0840*/  FFMA R37, R12.reuse, R30, R37 ;  /* 0x0000001e0c257223 */ /* 0x040fe20000000025 */
[----:B------:R-:W0:Y:S01]  /*0850*/  LDS.128 R24, [R4+0x100] ;  /* 0x0001000004187984 */ /* 0x000e220000000c00 */
[----:B------:R-:W-:Y:S01]  /*0860*/  FFMA R12, R12, R31, R36 ;  /* 0x0000001f0c0c7223 */ /* 0x000fe20000000024 */
[----:B--2---:R-:W-:Y:S01]  /*0870*/  FFMA R51, R28, R16, R51 ;  /* 0x000000101c337223 */ /* 0x004fe20000000033 */
[C---:B------:R-:W-:Y:S01]  /*0880*/  FFMA R36, R16.reuse, R29, R49 ;  /* 0x0000001d10247223 */ /* 0x040fe20000000031 */
[C---:B------:R-:W-:Y:S01]  /*0890*/  FFMA R47, R16.reuse, R30, R47 ;  /* 0x0000001e102f7223 */ /* 0x040fe2000000002f */
[----:B------:R-:W-:Y:S01]  /*08a0*/  FFMA R16, R16, R31, R46 ;  /* 0x0000001f10107223 */ /* 0x000fe2000000002e */
[----:B---3--:R-:W-:Y:S01]  /*08b0*/  FFMA R49, R28, R20, R48 ;  /* 0x000000141c317223 */ /* 0x008fe20000000030 */
[C---:B------:R-:W-:Y:S01]  /*08c0*/  FFMA R46, R20.reuse, R29, R45 ;  /* 0x0000001d142e7223 */ /* 0x040fe2000000002d */
[C---:B------:R-:W-:Y:S01]  /*08d0*/  FFMA R53, R20.reuse, R30, R53 ;  /* 0x0000001e14357223 */ /* 0x040fe20000000035 */
[----:B------:R-:W-:Y:S01]  /*08e0*/  FFMA R20, R20, R31, R50 ;  /* 0x0000001f14147223 */ /* 0x000fe20000000032 */
[C---:B----4-:R-:W-:Y:S01]  /*08f0*/  FFMA R45, R32.reuse, R9, R52 ;  /* 0x00000009202d7223 */ /* 0x050fe20000000034 */
[----:B------:R-:W1:Y:S01]  /*0900*/  LDS.128 R28, [R4+0x200] ;  /* 0x00020000041c7984 */ /* 0x000e620000000c00 */
[-C--:B------:R-:W-:Y:S01]  /*0910*/  FFMA R39, R32, R13.reuse, R39 ;  /* 0x0000000d20277223 */ /* 0x080fe20000000027 */
[-C--:B------:R-:W-:Y:S01]  /*0920*/  FFMA R48, R33, R13.reuse, R43 ;  /* 0x0000000d21307223 */ /* 0x080fe2000000002b */
[----:B------:R-:W-:Y:S01]  /*0930*/  FFMA R37, R34, R13, R37 ;  /* 0x0000000d22257223 */ /* 0x000fe20000000025 */
[C---:B------:R-:W-:Y:S01]  /*0940*/  FFMA R51, R32.reuse, R17, R51 ;  /* 0x0000001120337223 */ /* 0x040fe20000000033 */
[----:B------:R-:W-:Y:S01]  /*0950*/  FFMA R49, R32, R21, R49 ;  /* 0x0000001520317223 */ /* 0x000fe20000000031 */
[C---:B------:R-:W-:Y:S01]  /*0960*/  FFMA R38, R9.reuse, R33, R38 ;  /* 0x0000002109267223 */ /* 0x040fe20000000026 */
[C---:B------:R-:W-:Y:S01]  /*0970*/  FFMA R44, R9.reuse, R34, R44 ;  /* 0x00000022092c7223 */ /* 0x040fe2000000002c */
[----:B------:R-:W-:Y:S01]  /*0980*/  FFMA R8, R9, R35, R8 ;  /* 0x0000002309087223 */ /* 0x000fe20000000008 */
[----:B------:R-:W-:Y:S01]  /*0990*/  FFMA R12, R35, R13, R12 ;  /* 0x0000000d230c7223 */ /* 0x000fe2000000000c */
[C---:B------:R-:W-:Y:S01]  /*09a0*/  FFMA R36, R33.reuse, R17, R36 ;  /* 0x0000001121247223 */ /* 0x040fe20000000024 */
[----:B------:R-:W-:Y:S01]  /*09b0*/  FFMA R32, R33, R21, R46 ;  /* 0x0000001521207223 */ /* 0x000fe2000000002e */
[CC--:B------:R-:W-:Y:S01]  /*09c0*/  FFMA R47, R34.reuse, R17.reuse, R47 ;  /* 0x00000011222f7223 */ /* 0x0c0fe2000000002f */
[C---:B------:R-:W-:Y:S01]  /*09d0*/  FFMA R16, R35.reuse, R17, R16 ;  /* 0x0000001123107223 */ /* 0x040fe20000000010 */
[-C--:B------:R-:W-:Y:S01]  /*09e0*/  FFMA R53, R34, R21.reuse, R53 ;  /* 0x0000001522357223 */ /* 0x080fe20000000035 */
[----:B------:R-:W-:Y:S01]  /*09f0*/  FFMA R20, R35, R21, R20 ;  /* 0x0000001523147223 */ /* 0x000fe20000000014 */
[-C--:B0-----:R-:W-:Y:S01]  /*0a00*/  FFMA R13, R24, R14.reuse, R39 ;  /* 0x0000000e180d7223 */ /* 0x081fe20000000027 */
[-C--:B------:R-:W-:Y:S01]  /*0a10*/  FFMA R48, R25, R14.reuse, R48 ;  /* 0x0000000e19307223 */ /* 0x080fe20000000030 */
[----:B------:R-:W-:Y:S01]  /*0a20*/  FFMA R17, R26, R14, R37 ;  /* 0x0000000e1a117223 */ /* 0x000fe20000000025 */
[----:B------:R-:W-:Y:S01]  /*0a30*/  FFMA R45, R24, R10, R45 ;  /* 0x0000000a182d7223 */ /* 0x000fe2000000002d */
[C---:B------:R-:W-:Y:S01]  /*0a40*/  FFMA R9, R10.reuse, R26, R44 ;  /* 0x0000001a0a097223 */ /* 0x040fe2000000002c */
[----:B------:R-:W-:Y:S01]  /*0a50*/  FFMA R8, R10, R27, R8 ;  /* 0x0000001b0a087223 */ /* 0x000fe20000000008 */
[----:B------:R-:W-:Y:S01]  /*0a60*/  FFMA R14, R27, R14, R12 ;  /* 0x0000000e1b0e7223 */ /* 0x000fe2000000000c */
[C---:B------:R-:W-:Y:S01]  /*0a70*/  FFMA R51, R24.reuse, R18, R51 ;  /* 0x0000001218337223 */ /* 0x040fe20000000033 */
[----:B------:R-:W-:Y:S01]  /*0a80*/  FFMA R49, R24, R22, R49 ;  /* 0x0000001618317223 */ /* 0x000fe20000000031 */
[----:B------:R-:W-:Y:S01]  /*0a90*/  FFMA R46, R10, R25, R38 ;  /* 0x000000190a2e7223 */ /* 0x000fe20000000026 */
[C---:B------:R-:W-:Y:S01]  /*0aa0*/  FFMA R12, R25.reuse, R18, R36 ;  /* 0x00000012190c7223 */ /* 0x040fe20000000024 */
[----:B------:R-:W-:Y:S01]  /*0ab0*/  FFMA R24, R25, R22, R32 ;  /* 0x0000001619187223 */ /* 0x000fe20000000020 */
[----:B------:R-:W-:Y:S01]  /*0ac0*/  LDS.128 R36, [R4+0x300] ;  /* 0x0003000004247984 */ /* 0x000fe20000000c00 */
[CC--:B------:R-:W-:Y:S01]  /*0ad0*/  FFMA R47, R26.reuse, R18.reuse, R47 ;  /* 0x000000121a2f7223 */ /* 0x0c0fe2000000002f */
[----:B------:R-:W-:Y:S01]  /*0ae0*/  FFMA R16, R27, R18, R16 ;  /* 0x000000121b107223 */ /* 0x000fe20000000010 */
[----:B------:R-:W-:Y:S01]  /*0af0*/  FFMA R53, R26, R22, R53 ;  /* 0x000000161a357223 */ /* 0x000fe20000000035 */
[----:B------:R-:W0:Y:S01]  /*0b00*/  LDS.128 R32, [R3+-0x70] ;  /* 0xffff900003207984 */ /* 0x000e220000000c00 */
[----:B-1----:R-:W-:Y:S01]  /*0b10*/  FFMA R45, R28, R11, R45 ;  /* 0x0000000b1c2d7223 */ /* 0x002fe2000000002d */
[C---:B------:R-:W-:Y:S01]  /*0b20*/  FFMA R46, R11.reuse, R29, R46 ;  /* 0x0000001d0b2e7223 */ /* 0x040fe2000000002e */
[C---:B------:R-:W-:Y:S01]  /*0b30*/  FFMA R25, R11.reuse, R30, R9 ;  /* 0x0000001e0b197223 */ /* 0x040fe20000000009 */
[----:B------:R-:W-:Y:S01]  /*0b40*/  FFMA R26, R11, R31, R8 ;  /* 0x0000001f0b1a7223 */ /* 0x000fe20000000008 */
[----:B------:R-:W-:Y:S01]  /*0b50*/  FFMA R20, R27, R22, R20 ;  /* 0x000000161b147223 */ /* 0x000fe20000000014 */
[----:B------:R-:W1:Y:S01]  /*0b60*/  LDS.128 R8, [R3+-0x30] ;  /* 0xffffd00003087984 */ /* 0x000e620000000c00 */
[CC--:B------:R-:W-:Y:S01]  /*0b70*/  FFMA R43, R29.reuse, R15.reuse, R48 ;  /* 0x0000000f1d2b7223 */ /* 0x0c0fe20000000030 */
[----:B------:R-:W-:Y:S01]  /*0b80*/  FFMA R22, R30, R15, R17 ;  /* 0x0000000f1e167223 */ /* 0x000fe20000000011 */
[-C--:B------:R-:W-:Y:S01]  /*0b90*/  FFMA R51, R28, R19.reuse, R51 ;  /* 0x000000131c337223 */ /* 0x080fe20000000033 */
[-C--:B------:R-:W-:Y:S01]  /*0ba0*/  FFMA R48, R29, R19.reuse, R12 ;  /* 0x000000131d307223 */ /* 0x080fe2000000000c */
[-C--:B------:R-:W-:Y:S01]  /*0bb0*/  FFMA R47, R30, R19.reuse, R47 ;  /* 0x000000131e2f7223 */ /* 0x080fe2000000002f */
[C---:B------:R-:W-:Y:S01]  /*0bc0*/  FFMA R50, R31.reuse, R19, R16 ;  /* 0x000000131f327223 */ /* 0x040fe20000000010 */
[CC--:B------:R-:W-:Y:S01]  /*0bd0*/  FFMA R21, R28.reuse, R15.reuse, R13 ;  /* 0x0000000f1c157223 */ /* 0x0c0fe2000000000d */
[----:B------:R-:W2:Y:S01]  /*0be0*/  LDS.128 R16, [R3+0x50] ;  /* 0x0000500003107984 */ /* 0x000ea20000000c00 */
[----:B------:R-:W-:Y:S01]  /*0bf0*/  FFMA R44, R31, R15, R14 ;  /* 0x0000000f1f2c7223 */ /* 0x000fe2000000000e */
[-C--:B------:R-:W-:Y:S01]  /*0c00*/  FFMA R29, R29, R23.reuse, R24 ;  /* 0x000000171d1d7223 */ /* 0x080fe20000000018 */
[-C--:B------:R-:W-:Y:S01]  /*0c10*/  FFMA R49, R28, R23.reuse, R49 ;  /* 0x000000171c317223 */ /* 0x080fe20000000031 */
[----:B------:R3:W4:Y:S01]  /*0c20*/  LDS.128 R12, [R3+0x10] ;  /* 0x00001000030c7984 */ /* 0x0007220000000c00 */
[-C--:B------:R-:W-:Y:S01]  /*0c30*/  FFMA R53, R30, R23.reuse, R53 ;  /* 0x000000171e357223 */ /* 0x080fe20000000035 */
[----:B------:R-:W-:Y:S01]  /*0c40*/  FFMA R28, R31, R23, R20 ;  /* 0x000000171f1c7223 */ /* 0x000fe20000000014 */
[----:B---3--:R-:W-:Y:S01]  /*0c50*/  IADD3 R3, PT, PT, R3, 0x20, RZ ;  /* 0x0000002003037810 */ /* 0x008fe20007ffe0ff */
[C---:B0-----:R-:W-:Y:S01]  /*0c60*/  FFMA R45, R32.reuse, R36, R45 ;  /* 0x00000024202d7223 */ /* 0x041fe2000000002d */
[C---:B------:R-:W-:Y:S01]  /*0c70*/  FFMA R46, R32.reuse, R37, R46 ;  /* 0x00000025202e7223 */ /* 0x040fe2000000002e */
[C---:B------:R-:W-:Y:S01]  /*0c80*/  FFMA R52, R32.reuse, R38, R25 ;  /* 0x0000002620347223 */ /* 0x040fe20000000019 */
[----:B------:R-:W-:-:S02]  /*0c90*/  FFMA R32, R32, R39, R26 ;  /* 0x0000002720207223 */ /* 0x000fc4000000001a */
[----:B------:R-:W0:Y:S01]  /*0ca0*/  LDS.128 R24, [R4+0x400] ;  /* 0x0004000004187984 */ /* 0x000e220000000c00 */
[----:B-1----:R-:W-:Y:S01]  /*0cb0*/  FFMA R56, R8, R37, R43 ;  /* 0x0000002508387223 */ /* 0x002fe2000000002b */
[----:B------:R-:W-:Y:S01]  /*0cc0*/  FFMA R54, R36, R8, R21 ;  /* 0x0000000824367223 */ /* 0x000fe20000000015 */
[C---:B------:R-:W-:Y:S01]  /*0cd0*/  FFMA R43, R8.reuse, R38, R22 ;  /* 0x00000026082b7223 */ /* 0x040fe20000000016 */
[----:B------:R-:W-:Y:S01]  /*0ce0*/  FFMA R44, R8, R39, R44 ;  /* 0x00000027082c7223 */ /* 0x000fe2000000002c */
[----:B------:R-:W1:Y:S01]  /*0cf0*/  LDS.128 R20, [R4+0x500] ;  /* 0x0005000004147984 */ /* 0x000e620000000c00 */
[----:B--2---:R-:W-:Y:S01]  /*0d00*/  FFMA R49, R36, R16, R49 ;  /* 0x0000001024317223 */ /* 0x004fe20000000031 */
[C---:B------:R-:W-:Y:S01]  /*0d10*/  FFMA R8, R16.reuse, R37, R29 ;  /* 0x0000002510087223 */ /* 0x040fe2000000001d */
[C---:B------:R-:W-:Y:S01]  /*0d20*/  FFMA R53, R16.reuse, R38, R53 ;  /* 0x0000002610357223 */ /* 0x040fe20000000035 */
[----:B------:R-:W-:Y:S01]  /*0d30*/  FFMA R16, R16, R39, R28 ;  /* 0x0000002710107223 */ /* 0x000fe2000000001c */
[C---:B----4-:R-:W-:Y:S01]  /*0d40*/  FFMA R48, R12.reuse, R37, R48 ;  /* 0x000000250c307223 */ /* 0x050fe20000000030 */
[----:B------:R2:W3:Y:S01]  /*0d50*/  LDS.128 R28, [R4+0x600] ;  /* 0x00060000041c7984 */ /* 0x0004e20000000c00 */
[----:B------:R-:W-:Y:S01]  /*0d60*/  FFMA R50, R12, R39, R50 ;  /* 0x000000270c327223 */ /* 0x000fe20000000032 */
[----:B------:R-:W-:Y:S01]  /*0d70*/  FFMA R51, R36, R12, R51 ;  /* 0x0000000c24337223 */ /* 0x000fe20000000033 */
[----:B------:R-:W-:Y:S01]  /*0d80*/  FFMA R47, R12, R38, R47 ;  /* 0x000000260c2f7223 */ /* 0x000fe2000000002f */
[----:B--2---:R-:W-:Y:S01]  /*0d90*/  IADD3 R4, PT, PT, R4, 0x800, RZ ;  /* 0x0000080004047810 */ /* 0x004fe20007ffe0ff */
[C---:B0-----:R-:W-:Y:S01]  /*0da0*/  FFMA R45, R24.reuse, R33, R45 ;  /* 0x00000021182d7223 */ /* 0x041fe2000000002d */
[C---:B------:R-:W-:Y:S01]  /*0db0*/  FFMA R37, R33.reuse, R25, R46 ;  /* 0x0000001921257223 */ /* 0x040fe2000000002e */
[C---:B------:R-:W-:Y:S01]  /*0dc0*/  FFMA R39, R33.reuse, R26, R52 ;  /* 0x0000001a21277223 */ /* 0x040fe20000000034 */
[----:B------:R-:W-:Y:S01]  /*0dd0*/  FFMA R32, R33, R27, R32 ;  /* 0x0000001b21207223 */ /* 0x000fe20000000020 */
[-C--:B------:R-:W-:Y:S01]  /*0de0*/  FFMA R48, R25, R13.reuse, R48 ;  /* 0x0000000d19307223 */ /* 0x080fe20000000030 */
[----:B------:R-:W-:Y:S01]  /*0df0*/  FFMA R50, R27, R13, R50 ;  /* 0x0000000d1b327223 */ /* 0x000fe20000000032 */
[-C--:B------:R-:W-:Y:S01]  /*0e00*/  FFMA R33, R24, R9.reuse, R54 ;  /* 0x0000000918217223 */ /* 0x080fe20000000036 */
[-C--:B------:R-:W-:Y:S01]  /*0e10*/  FFMA R56, R25, R9.reuse, R56 ;  /* 0x0000000919387223 */ /* 0x080fe20000000038 */
[-C--:B------:R-:W-:Y:S01]  /*0e20*/  FFMA R43, R26, R9.reuse, R43 ;  /* 0x000000091a2b7223 */ /* 0x080fe2000000002b */
[----:B------:R-:W-:Y:S01]  /*0e30*/  FFMA R44, R27, R9, R44 ;  /* 0x000000091b2c7223 */ /* 0x000fe2000000002c */
[-C--:B------:R-:W-:Y:S01]  /*0e40*/  FFMA R51, R24, R13.reuse, R51 ;  /* 0x0000000d18337223 */ /* 0x080fe20000000033 */
[----:B------:R-:W-:Y:S01]  /*0e50*/  FFMA R47, R26, R13, R47 ;  /* 0x0000000d1a2f7223 */ /* 0x000fe2000000002f */
[-C--:B------:R-:W-:Y:S01]  /*0e60*/  FFMA R49, R24, R17.reuse, R49 ;  /* 0x0000001118317223 */ /* 0x080fe20000000031 */
[-C--:B------:R-:W-:Y:S01]  /*0e70*/  FFMA R8, R25, R17.reuse, R8 ;  /* 0x0000001119087223 */ /* 0x080fe20000000008 */
[-C--:B------:R-:W-:Y:S01]  /*0e80*/  FFMA R53, R26, R17.reuse, R53 ;  /* 0x000000111a357223 */ /* 0x080fe20000000035 */
[----:B------:R-:W-:Y:S01]  /*0e90*/  FFMA R16, R27, R17, R16 ;  /* 0x000000111b107223 */ /* 0x000fe20000000010 */
[----:B-1----:R-:W-:Y:S01]  /*0ea0*/  FFMA R45, R20, R34, R45 ;  /* 0x00000022142d7223 */ /* 0x002fe2000000002d */
[C---:B------:R-:W-:Y:S01]  /*0eb0*/  FFMA R24, R34.reuse, R21, R37 ;  /* 0x0000001522187223 */ /* 0x040fe20000000025 */
[C---:B------:R-:W-:Y:S01]  /*0ec0*/  FFMA R39, R34.reuse, R22, R39 ;  /* 0x0000001622277223 */ /* 0x040fe20000000027 */
[-C--:B------:R-:W-:Y:S01]  /*0ed0*/  FFMA R48, R21, R14.reuse, R48 ;  /* 0x0000000e15307223 */ /* 0x080fe20000000030 */
[----:B------:R-:W-:Y:S01]  /*0ee0*/  FFMA R50, R23, R14, R50 ;  /* 0x0000000e17327223 */ /* 0x000fe20000000032 */
        /* <DEDUP_REMOVED lines=11> */
[C---:B---3--:R-:W-:Y:S01]  /*0fa0*/  FFMA R27, R28.reuse, R35, R45 ;  /* 0x000000231c1b7223 */ /* 0x048fe2000000002d */
[----:B------:R-:W-:Y:S01]  /*0fb0*/  FFMA R25, R35, R30, R39 ;  /* 0x0000001e23197223 */ /* 0x000fe20000000027 */
[-C--:B------:R-:W-:Y:S01]  /*0fc0*/  FFMA R49, R29, R15.reuse, R48 ;  /* 0x0000000f1d317223 */ /* 0x080fe20000000030 */
[----:B------:R-:W-:Y:S01]  /*0fd0*/  FFMA R46, R31, R15, R50 ;  /* 0x0000000f1f2e7223 */ /* 0x000fe20000000032 */
[C---:B------:R-:W-:Y:S01]  /*0fe0*/  FFMA R24, R35.reuse, R29, R24 ;  /* 0x0000001d23187223 */ /* 0x040fe20000000018 */
        /* <DEDUP_REMOVED lines=11> */
[----:B------:R-:W-:Y:S06]  /*10a0*/  BRA.U UP0, `(.L_x_1) ;  /* 0xfffffff500ac7547 */ /* 0x000fec000b83ffff */
[----:B------:R-:W-:Y:S01]  /*10b0*/  IADD3 R5, PT, PT, R5, 0x1, RZ ;  /* 0x0000000105057810 */ /* 0x000fe20007ffe0ff */
[----:B------:R-:W-:Y:S03]  /*10c0*/  BAR.SYNC.DEFER_BLOCKING 0x0 ;  /* 0x0000000000007b1d */ /* 0x000fe60000010000 */
[----:B------:R-:W-:-:S13]  /*10d0*/  ISETP.NE.AND P0, PT, R5, R42, PT ;  /* 0x0000002a0500720c */ /* 0x000fda0003f05270 */
[----:B------:R-:W-:Y:S05]  /*10e0*/  @P0 BRA `(.L_x_2) ;  /* 0xfffffff000580947 */ /* 0x000fea000383ffff */
.L_x_0:
[----:B------:R-:W0:Y:S01]  /*10f0*/  LDCU UR6, c[0x0][0x398] ;  /* 0x00007300ff0677ac */ /* 0x000e220008000800 */
[----:B------:R-:W-:Y:S01]  /*1100*/  LEA R3, R2, UR4, 0x2 ;  /* 0x0000000402037c11 */ /* 0x000fe2000f8e10ff */
[----:B------:R-:W-:Y:S01]  /*1110*/  BSSY.RECONVERGENT B0, `(.L_x_3) ;  /* 0x0000020000007945 */ /* 0x000fe20003800200 */
[----:B------:R-:W-:Y:S02]  /*1120*/  LEA R0, R0, UR5, 0x2 ;  /* 0x0000000500007c11 */ /* 0x000fe4000f8e10ff */
[C---:B------:R-:W-:Y:S02]  /*1130*/  IADD3 R9, PT, PT, R3.reuse, 0x1, RZ ;  /* 0x0000000103097810 */ /* 0x040fe40007ffe0ff */
[C---:B------:R-:W-:Y:S02]  /*1140*/  IADD3 R10, PT, PT, R3.reuse, 0x2, RZ ;  /* 0x00000002030a7810 */ /* 0x040fe40007ffe0ff */
[C---:B------:R-:W-:Y:S02]  /*1150*/  IADD3 R2, PT, PT, R3.reuse, 0x3, RZ ;  /* 0x0000000303027810 */ /* 0x040fe40007ffe0ff */
[----:B0-----:R-:W-:-:S02]  /*1160*/  ISETP.GE.AND P3, PT, R3, UR6, PT ;  /* 0x0000000603007c0c */ /* 0x001fc4000bf66270 */
[----:B------:R-:W-:Y:S02]  /*1170*/  ISETP.GE.AND P2, PT, R9, UR6, PT ;  /* 0x0000000609007c0c */ /* 0x000fe4000bf46270 */
[----:B------:R-:W-:Y:S02]  /*1180*/  ISETP.GE.AND P0, PT, R10, UR6, PT ;  /* 0x000000060a007c0c */ /* 0x000fe4000bf06270 */
[----:B------:R-:W-:-:S07]  /*1190*/  ISETP.GE.AND P1, PT, R2, UR6, PT ;  /* 0x0000000602007c0c */ /* 0x000fce000bf26270 */
[----:B------:R-:W-:Y:S06]  /*11a0*/  @P3 BRA `(.L_x_4) ;  /* 0x0000000000583947 */ /* 0x000fec0003800000 */
[----:B------:R-:W0:Y:S01]  /*11b0*/  LDCU UR7, c[0x0][0x39c] ;  /* 0x00007380ff0777ac */ /* 0x000e220008000800 */
[C---:B------:R-:W-:Y:S02]  /*11c0*/  IADD3 R6, PT, PT, R0.reuse, 0x1, RZ ;  /* 0x0000000100067810 */ /* 0x040fe40007ffe0ff */
[C---:B------:R-:W-:Y:S01]  /*11d0*/  IADD3 R8, PT, PT, R0.reuse, 0x3, RZ ;  /* 0x0000000300087810 */ /* 0x040fe20007ffe0ff */
[----:B------:R-:W1:Y:S01]  /*11e0*/  LDCU.64 UR4, c[0x0][0x390] ;  /* 0x00007200ff0477ac */ /* 0x000e620008000a00 */
[----:B0-----:R-:W-:Y:S01]  /*11f0*/  ISETP.GE.AND P3, PT, R0, UR7, PT ;  /* 0x0000000700007c0c */ /* 0x001fe2000bf66270 */
[----:B------:R-:W-:Y:S01]  /*1200*/  IMAD R3, R3, UR7, RZ ;  /* 0x0000000703037c24 */ /* 0x000fe2000f8e02ff */
[----:B------:R-:W-:Y:S02]  /*1210*/  ISETP.GE.AND P5, PT, R6, UR7, PT ;  /* 0x0000000706007c0c */ /* 0x000fe4000bfa6270 */
[----:B------:R-:W-:-:S04]  /*1220*/  IADD3 R6, PT, PT, R0, 0x2, RZ ;  /* 0x0000000200067810 */ /* 0x000fc80007ffe0ff */
[----:B------:R-:W-:-:S05]  /*1230*/  ISETP.GE.AND P4, PT, R6, UR7, PT ;  /* 0x0000000706007c0c */ /* 0x000fca000bf86270 */
[----:B------:R-:W0:Y:S01]  /*1240*/  @!P3 LDC.64 R4, c[0x0][0x390] ;  /* 0x0000e400ff04bb82 */ /* 0x000e220000000a00 */
[----:B------:R-:W-:-:S05]  /*1250*/  @!P3 IADD3 R7, PT, PT, R0, R3, RZ ;  /* 0x000000030007b210 */ /* 0x000fca0007ffe0ff */
[----:B0-----:R-:W-:Y:S01]  /*1260*/  @!P3 IMAD.WIDE R4, R7, 0x4, R4 ;  /* 0x000000040704b825 */ /* 0x001fe200078e0204 */
[----:B------:R-:W-:Y:S02]  /*1270*/  SHF.R.S32.HI R7, RZ, 0x1f, R3 ;  /* 0x0000001fff077819 */ /* 0x000fe40000011403 */
[----:B------:R-:W-:Y:S02]  /*1280*/  IADD3 R3, P6, PT, R0, R3, RZ ;  /* 0x0000000300037210 */ /* 0x000fe40007fde0ff */
[----:B------:R0:W-:Y:S01]  /*1290*/  @!P3 STG.E desc[UR10][R4.64], R27 ;  /* 0x0000001b0400b986 */ /* 0x0001e2000c10190a */
[----:B------:R-:W-:Y:S02]  /*12a0*/  ISETP.GE.AND P3, PT, R8, UR7, PT ;  /* 0x0000000708007c0c */ /* 0x000fe4000bf66270 */
[----:B------:R-:W-:Y:S02]  /*12b0*/  LEA.HI.X.SX32 R8, R0, R7, 0x1, P6 ;  /* 0x0000000700087211 */ /* 0x000fe400030f0eff */
[----:B-1----:R-:W-:-:S04]  /*12c0*/  LEA R6, P6, R3, UR4, 0x2 ;  /* 0x0000000403067c11 */ /* 0x002fc8000f8c10ff */
[----:B------:R-:W-:-:S05]  /*12d0*/  LEA.HI.X R7, R3, UR5, R8, 0x2, P6 ;  /* 0x0000000503077c11 */ /* 0x000fca000b0f1408 */
[----:B------:R0:W-:Y:S04]  /*12e0*/  @!P5 STG.E desc[UR10][R6.64+0x4], R24 ;  /* 0x000004180600d986 */ /* 0x0001e8000c10190a */
[----:B------:R0:W-:Y:S04]  /*12f0*/  @!P4 STG.E desc[UR10][R6.64+0x8], R25 ;  /* 0x000008190600c986 */ /* 0x0001e8000c10190a */
[----:B------:R0:W-:Y:S02]  /*1300*/  @!P3 STG.E desc[UR10][R6.64+0xc], R26 ;  /* 0x00000c1a0600b986 */ /* 0x0001e4000c10190a */
.L_x_4:
[----:B------:R-:W-:Y:S05]  /*1310*/  BSYNC.RECONVERGENT B0 ;  /* 0x0000000000007941 */ /* 0x000fea0003800200 */
.L_x_3:
[----:B------:R-:W-:Y:S04]  /*1320*/  BSSY.RECONVERGENT B0, `(.L_x_5) ;  /* 0x0000018000007945 */ /* 0x000fe80003800200 */
[----:B------:R-:W-:Y:S05]  /*1330*/  @P2 BRA `(.L_x_6) ;  /* 0x0000000000582947 */ /* 0x000fea0003800000 */
[----:B------:R-:W1:Y:S01]  /*1340*/  LDCU UR4, c[0x0][0x39c] ;  /* 0x00007380ff0477ac */ /* 0x000e620008000800 */
[C---:B0-----:R-:W-:Y:S01]  /*1350*/  IADD3 R6, PT, PT, R0.reuse, 0x1, RZ ;  /* 0x0000000100067810 */ /* 0x041fe20007ffe0ff */
[----:B------:R-:W0:Y:S01]  /*1360*/  LDCU.64 UR8, c[0x0][0x390] ;  /* 0x00007200ff0877ac */ /* 0x000e220008000a00 */
[----:B-1----:R-:W-:Y:S01]  /*1370*/  ISETP.GE.AND P5, PT, R0, UR4, PT ;  /* 0x0000000400007c0c */ /* 0x002fe2000bfa6270 */
[----:B------:R-:W-:Y:S01]  /*1380*/  IMAD R3, R9, UR4, RZ ;  /* 0x0000000409037c24 */ /* 0x000fe2000f8e02ff */
[----:B------:R-:W-:Y:S02]  /*1390*/  ISETP.GE.AND P4, PT, R6, UR4, PT ;  /* 0x0000000406007c0c */ /* 0x000fe4000bf86270 */
[C---:B------:R-:W-:Y:S02]  /*13a0*/  IADD3 R6, PT, PT, R0.reuse, 0x2, RZ ;  /* 0x0000000200067810 */ /* 0x040fe40007ffe0ff */
[----:B------:R-:W-:Y:S02]  /*13b0*/  IADD3 R9, PT, PT, R0, 0x3, RZ ;  /* 0x0000000300097810 */ /* 0x000fe40007ffe0ff */
[----:B------:R-:W-:-:S02]  /*13c0*/  SHF.R.S32.HI R7, RZ, 0x1f, R3 ;  /* 0x0000001fff077819 */ /* 0x000fc40000011403 */
[-C--:B------:R-:W-:Y:S02]  /*13d0*/  IADD3 R8, P6, PT, R0, R3.reuse, RZ ;  /* 0x0000000300087210 */ /* 0x080fe40007fde0ff */
[----:B------:R-:W-:Y:S01]  /*13e0*/  ISETP.GE.AND P3, PT, R6, UR4, PT ;  /* 0x0000000406007c0c */ /* 0x000fe2000bf66270 */
[----:B------:R-:W1:Y:S01]  /*13f0*/  @!P5 LDC.64 R4, c[0x0][0x390] ;  /* 0x0000e400ff04db82 */ /* 0x000e620000000a00 */
[----:B------:R-:W-:Y:S02]  /*1400*/  ISETP.GE.AND P2, PT, R9, UR4, PT ;  /* 0x0000000409007c0c */ /* 0x000fe4000bf46270 */
[C---:B------:R-:W-:Y:S02]  /*1410*/  @!P5 IADD3 R3, PT, PT, R0.reuse, R3, RZ ;  /* 0x000000030003d210 */ /* 0x040fe40007ffe0ff */
[----:B------:R-:W-:Y:S02]  /*1420*/  LEA.HI.X.SX32 R7, R0, R7, 0x1, P6 ;  /* 0x0000000700077211 */ /* 0x000fe400030f0eff */
[----:B0-----:R-:W-:-:S04]  /*1430*/  LEA R6, P6, R8, UR8, 0x2 ;  /* 0x0000000808067c11 */ /* 0x001fc8000f8c10ff */
[----:B------:R-:W-:Y:S01]  /*1440*/  LEA.HI.X R7, R8, UR9, R7, 0x2, P6 ;  /* 0x0000000908077c11 */ /* 0x000fe2000b0f1407 */
[----:B-1----:R-:W-:-:S05]  /*1450*/  @!P5 IMAD.WIDE R4, R3, 0x4, R4 ;  /* 0x000000040304d825 */ /* 0x002fca00078e0204 */
[----:B------:R1:W-:Y:S04]  /*1460*/  @!P5 STG.E desc[UR10][R4.64], R39 ;  /* 0x000000270400d986 */ /* 0x0003e8000c10190a */
[----:B------:R1:W-:Y:S04]  /*1470*/  @!P4 STG.E desc[UR10][R6.64+0x4], R43 ;  /* 0x0000042b0600c986 */ /* 0x0003e8000c10190a */
[----:B------:R1:W-:Y:S04]  /*1480*/  @!P3 STG.E desc[UR10][R6.64+0x8], R37 ;  /* 0x000008250600b986 */ /* 0x0003e8000c10190a */
[----:B------:R1:W-:Y:S02]  /*1490*/  @!P2 STG.E desc[UR10][R6.64+0xc], R36 ;  /* 0x00000c240600a986 */ /* 0x0003e4000c10190a */
.L_x_6:
[----:B------:R-:W-:Y:S05]  /*14a0*/  BSYNC.RECONVERGENT B0 ;  /* 0x0000000000007941 */ /* 0x000fea0003800200 */
.L_x_5:
[----:B------:R-:W-:Y:S04]  /*14b0*/  BSSY.RECONVERGENT B0, `(.L_x_7) ;  /* 0x0000018000007945 */ /* 0x000fe80003800200 */
[----:B------:R-:W-:Y:S05]  /*14c0*/  @P0 BRA `(.L_x_8) ;  /* 0x0000000000580947 */ /* 0x000fea0003800000 */
[----:B------:R-:W2:Y:S01]  /*14d0*/  LDCU UR4, c[0x0][0x39c] ;  /* 0x00007380ff0477ac */ /* 0x000ea20008000800 */
[C---:B01----:R-:W-:Y:S02]  /*14e0*/  IADD3 R6, PT, PT, R0.reuse, 0x1, RZ ;  /* 0x0000000100067810 */ /* 0x043fe40007ffe0ff */
[C---:B------:R-:W-:Y:S01]  /*14f0*/  IADD3 R9, PT, PT, R0.reuse, 0x3, RZ ;  /* 0x0000000300097810 */ /* 0x040fe20007ffe0ff */
[----:B------:R-:W0:Y:S01]  /*1500*/  LDCU.64 UR8, c[0x0][0x390] ;  /* 0x00007200ff0877ac */ /* 0x000e220008000a00 */
[----:B--2---:R-:W-:Y:S01]  /*1510*/  ISETP.GE.AND P2, PT, R0, UR4, PT ;  /* 0x0000000400007c0c */ /* 0x004fe2000bf46270 */
[----:B------:R-:W-:Y:S01]  /*1520*/  IMAD R3, R10, UR4, RZ ;  /* 0x000000040a037c24 */ /* 0x000fe2000f8e02ff */
[----:B------:R-:W-:Y:S02]  /*1530*/  ISETP.GE.AND P3, PT, R6, UR4, PT ;  /* 0x0000000406007c0c */ /* 0x000fe4000bf66270 */
[----:B------:R-:W-:Y:S02]  /*1540*/  IADD3 R6, PT, PT, R0, 0x2, RZ ;  /* 0x0000000200067810 */ /* 0x000fe40007ffe0ff */
[----:B------:R-:W-:-:S02]  /*1550*/  SHF.R.S32.HI R7, RZ, 0x1f, R3 ;  /* 0x0000001fff077819 */ /* 0x000fc40000011403 */
[-C--:B------:R-:W-:Y:S02]  /*1560*/  IADD3 R8, P0, PT, R0, R3.reuse, RZ ;  /* 0x0000000300087210 */ /* 0x080fe40007f1e0ff */
[----:B------:R-:W-:Y:S02]  /*1570*/  ISETP.GE.AND P4, PT, R6, UR4, PT ;  /* 0x0000000406007c0c */ /* 0x000fe4000bf86270 */
[----:B------:R-:W-:Y:S01]  /*1580*/  ISETP.GE.AND P5, PT, R9, UR4, PT ;  /* 0x0000000409007c0c */ /* 0x000fe2000bfa6270 */
[----:B------:R-:W1:Y:S01]  /*1590*/  @!P2 LDC.64 R4, c[0x0][0x390] ;  /* 0x0000e400ff04ab82 */ /* 0x000e620000000a00 */
        /* <DEDUP_REMOVED lines=9> */
.L_x_8:
[----:B------:R-:W-:Y:S05]  /*1630*/  BSYNC.RECONVERGENT B0 ;  /* 0x0000000000007941 */ /* 0x000fea0003800200 */
.L_x_7:
[----:B------:R-:W-:Y:S05]  /*1640*/  @P1 EXIT ;  /* 0x000000000000194d */ /* 0x000fea0003800000 */
[----:B------:R-:W3:Y:S01]  /*1650*/  LDCU UR4, c[0x0][0x39c] ;  /* 0x00007380ff0477ac */ /* 0x000ee20008000800 */
[C---:B012---:R-:W-:Y:S01]  /*1660*/  IADD3 R4, PT, PT, R0.reuse, 0x1, RZ ;  /* 0x0000000100047810 */ /* 0x047fe20007ffe0ff */
[----:B------:R-:W0:Y:S01]  /*1670*/  LDCU.64 UR6, c[0x0][0x390] ;  /* 0x00007200ff0677ac */ /* 0x000e220008000a00 */
[----:B---3--:R-:W-:Y:S01]  /*1680*/  ISETP.GE.AND P1, PT, R0, UR4, PT ;  /* 0x0000000400007c0c */ /* 0x008fe2000bf26270 */
[----:B------:R-:W-:Y:S01]  /*1690*/  IMAD R3, R2, UR4, RZ ;  /* 0x0000000402037c24 */ /* 0x000fe2000f8e02ff */
[----:B------:R-:W-:Y:S02]  /*16a0*/  IADD3 R2, PT, PT, R0, 0x2, RZ ;  /* 0x0000000200027810 */ /* 0x000fe40007ffe0ff */
[----:B------:R-:W-:Y:S02]  /*16b0*/  ISETP.GE.AND P2, PT, R4, UR4, PT ;  /* 0x0000000404007c0c */ /* 0x000fe4000bf46270 */
[----:B------:R-:W-:Y:S02]  /*16c0*/  ISETP.GE.AND P3, PT, R2, UR4, PT ;  /* 0x0000000402007c0c */ /* 0x000fe4000bf66270 */
[----:B------:R-:W-:-:S02]  /*16d0*/  IADD3 R2, PT, PT, R0, 0x3, RZ ;  /* 0x0000000300027810 */ /* 0x000fc40007ffe0ff */
[----:B------:R-:W-:Y:S02]  /*16e0*/  SHF.R.S32.HI R5, RZ, 0x1f, R3 ;  /* 0x0000001fff057819 */ /* 0x000fe40000011403 */
[-C--:B------:R-:W-:Y:S01]  /*16f0*/  IADD3 R8, P0, PT, R0, R3.reuse, RZ ;  /* 0x0000000300087210 */ /* 0x080fe20007f1e0ff */
        /* <DEDUP_REMOVED lines=9> */
[----:B------:R0:W-:Y:S01]  /*1790*/  @!P3 STG.E desc[UR10][R4.64+0x8], R53 ;  /* 0x000008350400b986 */ /* 0x0001e2000c10190a */
[----:B------:R-:W-:Y:S05]  /*17a0*/  @P4 EXIT ;  /* 0x000000000000494d */ /* 0x000fea0003800000 */
[----:B------:R-:W-:Y:S01]  /*17b0*/  STG.E desc[UR10][R4.64+0xc], R50 ;  /* 0x00000c3204007986 */ /* 0x000fe2000c10190a */
[----:B------:R-:W-:Y:S05]  /*17c0*/  EXIT ;  /* 0x000000000000794d */ /* 0x000fea0003800000 */
.L_x_9:
[----:B------:R-:W-:-:S00]  /*17d0*/  BRA `(.L_x_9) ;  /* 0xfffffffc00fc7947 */ /* 0x000fc0000383ffff */
[----:B------:R-:W-:-:S00]  /*17e0*/  NOP ;  /* 0x0000000000007918 */ /* 0x000fc00000000000 */
        /* <DEDUP_REMOVED lines=9> */
.L_x_28:


//--------------------- .text._Z11MatMulTiledPfS_S_iii --------------------------
	.section	.text._Z11MatMulTiledPfS_S_iii,"ax",@progbits
	.align	128
        .global         _Z11MatMulTiledPfS_S_iii
        .type           _Z11MatMulTiledPfS_S_iii,@function
        .size           _Z11MatMulTiledPfS_S_iii,(.L_x_29 - _Z11MatMulTiledPfS_S_iii)
        .other          _Z11MatMulTiledPfS_S_iii,@"STO_CUDA_ENTRY STV_DEFAULT"
_Z11MatMulTiledPfS_S_iii:
.text._Z11MatMulTiledPfS_S_iii:
[----:B------:R-:W-:Y:S01]  /*0000*/  LDC R1, c[0x0][0x37c] ;  /* 0x0000df00ff017b82 */ /* 0x000fe20000000800 */
[----:B------:R-:W0:Y:S01]  /*0010*/  S2R R0, SR_TID.Y ;  /* 0x0000000000007919 */ /* 0x000e220000002200 */
[----:B------:R-:W1:Y:S01]  /*0020*/  LDCU UR10, c[0x0][0x3a0] ;  /* 0x00007400ff0a77ac */ /* 0x000e620008000800 */
[----:B------:R-:W-:Y:S01]  /*0030*/  HFMA2 R23, -RZ, RZ, 0, 0 ;  /* 0x00000000ff177431 */ /* 0x000fe200000001ff */
[----:B------:R-:W0:Y:S01]  /*0040*/  S2R R3, SR_CTAID.Y ;  /* 0x0000000000037919 */ /* 0x000e220000002600 */
[----:B------:R-:W2:Y:S01]  /*0050*/  LDCU.64 UR8, c[0x0][0x358] ;  /* 0x00006b00ff0877ac */ /* 0x000ea20008000a00 */
[----:B------:R-:W3:Y:S01]  /*0060*/  S2R R21, SR_TID.X ;  /* 0x0000000000157919 */ /* 0x000ee20000002100 */
[----:B------:R-:W3:Y:S01]  /*0070*/  S2R R4, SR_CTAID.X ;  /* 0x0000000000047919 */ /* 0x000ee20000002500 */
[----:B-1----:R-:W-:Y:S01]  /*0080*/  UISETP.GE.AND UP0, UPT, UR10, 0x1, UPT ;  /* 0x000000010a00788c */ /* 0x002fe2000bf06270 */
[----:B0-----:R-:W-:Y:S02]  /*0090*/  LEA R12, R3, R0, 0x4 ;  /* 0x00000000030c7211 */ /* 0x001fe400078e20ff */
[----:B---3--:R-:W-:-:S06]  /*00a0*/  LEA R13, R4, R21, 0x4 ;  /* 0x00000015040d7211 */ /* 0x008fcc00078e20ff */
[----:B--2---:R-:W-:Y:S05]  /*00b0*/  BRA.U !UP0, `(.L_x_10) ;  /* 0x00000005083c7547 */ /* 0x004fea000b800000 */
[----:B------:R-:W0:Y:S01]  /*00c0*/  S2UR UR7, SR_CgaCtaId ;  /* 0x00000000000779c3 */ /* 0x000e220000008800 */
[----:B------:R-:W1:Y:S01]  /*00d0*/  LDCU UR11, c[0x0][0x39c] ;  /* 0x00007380ff0b77ac */ /* 0x000e620008000800 */
[----:B------:R-:W-:Y:S01]  /*00e0*/  MOV R23, RZ ;  /* 0x000000ff00177202 */ /* 0x000fe20000000f00 */
[----:B------:R-:W-:Y:S01]  /*00f0*/  IMAD R15, R12, UR10, R21 ;  /* 0x0000000a0c0f7c24 */ /* 0x000fe2000f8e0215 */
[----:B------:R-:W-:Y:S01]  /*0100*/  UMOV UR5, 0x400 ;  /* 0x0000040000057882 */ /* 0x000fe20000000000 */
[----:B------:R-:W-:-:S03]  /*0110*/  UIADD3 UR4, UPT, UPT, UR10, 0xf, URZ ;  /* 0x0000000f0a047890 */ /* 0x000fc6000fffe0ff */
[----:B------:R-:W2:Y:S01]  /*0120*/  LDC R16, c[0x0][0x39c] ;  /* 0x0000e700ff107b82 */ /* 0x000ea20000000800 */
[----:B------:R-:W-:Y:S02]  /*0130*/  UIADD3 UR6, UPT, UPT, UR5, 0x400, URZ ;  /* 0x0000040005067890 */ /* 0x000fe4000fffe0ff */
[----:B------:R-:W-:Y:S01]  /*0140*/  USHF.R.U32.HI UR4, URZ, 0x4, UR4 ;  /* 0x00000004ff047899 */ /* 0x000fe20008011604 */
[----:B------:R-:W3:Y:S04]  /*0150*/  LDCU UR13, c[0x0][0x3a0] ;  /* 0x00007400ff0d77ac */ /* 0x000ee80008000800 */
[----:B------:R-:W4:Y:S01]  /*0160*/  LDC.64 R2, c[0x0][0x380] ;  /* 0x0000e000ff027b82 */ /* 0x000f220000000a00 */
[----:B------:R-:W2:Y:S01]  /*0170*/  LDCU UR12, c[0x0][0x398] ;  /* 0x00007300ff0c77ac */ /* 0x000ea20008000800 */
[----:B-1----:R-:W-:Y:S01]  /*0180*/  IMAD R14, R0, UR11, R21 ;  /* 0x0000000b000e7c24 */ /* 0x002fe2000f8e0215 */
[----:B------:R-:W-:-:S02]  /*0190*/  UIADD3 UR4, UPT, UPT, -UR4, URZ, URZ ;  /* 0x000000ff04047290 */ /* 0x000fc4000fffe1ff */
[----:B0-----:R-:W-:Y:S02]  /*01a0*/  ULEA UR5, UR7, UR5, 0x18 ;  /* 0x0000000507057291 */ /* 0x001fe4000f8ec0ff */
[----:B------:R-:W-:Y:S01]  /*01b0*/  LEA R14, R4, R14, 0x4 ;  /* 0x0000000e040e7211 */ /* 0x000fe200078e20ff */
[----:B------:R-:W-:-:S03]  /*01c0*/  ULEA UR6, UR7, UR6, 0x18 ;  /* 0x0000000607067291 */ /* 0x000fc6000f8ec0ff */
[----:B------:R-:W-:-:S03]  /*01d0*/  LEA R18, R0, UR5, 0x6 ;  /* 0x0000000500127c11 */ /* 0x000fc6000f8e30ff */
[C---:B------:R-:W-:Y:S02]  /*01e0*/  LEA R19, R21.reuse, UR6, 0x2 ;  /* 0x0000000615137c11 */ /* 0x040fe4000f8e10ff */
[----:B------:R-:W-:Y:S02]  /*01f0*/  LEA R20, R21, R18, 0x2 ;  /* 0x0000001215147211 */ /* 0x000fe400078e10ff */
[----:B---3--:R-:W-:-:S07]  /*0200*/  LEA R17, R0, R19, 0x6 ;  /* 0x0000001300117211 */ /* 0x008fce00078e30ff */
.L_x_11:
[----:B------:R-:W-:Y:S01]  /*0210*/  ISETP.GE.AND P0, PT, R0, UR13, PT ;  /* 0x0000000d00007c0c */ /* 0x000fe2000bf06270 */
[----:B------:R-:W-:Y:S01]  /*0220*/  HFMA2 R22, -RZ, RZ, 0, 0 ;  /* 0x00000000ff167431 */ /* 0x000fe200000001ff */
[----:B------:R-:W-:Y:S01]  /*0230*/  ISETP.GE.AND P1, PT, R21, UR13, PT ;  /* 0x0000000d15007c0c */ /* 0x000fe2000bf26270 */
[----:B----4-:R-:W-:Y:S01]  /*0240*/  IMAD.WIDE R4, R15, 0x4, R2 ;  /* 0x000000040f047825 */ /* 0x010fe200078e0202 */
[----:B--2---:R-:W-:Y:S02]  /*0250*/  ISETP.GE.OR P0, PT, R13, R16, P0 ;  /* 0x000000100d00720c */ /* 0x004fe40000706670 */
[----:B------:R-:W-:Y:S02]  /*0260*/  ISETP.GE.OR P1, PT, R12, UR12, P1 ;  /* 0x0000000c0c007c0c */ /* 0x000fe40008f26670 */
[----:B------:R-:W-:-:S09]  /*0270*/  MOV R27, RZ ;  /* 0x000000ff001b7202 */ /* 0x000fd20000000f00 */
[----:B------:R-:W0:Y:S02]  /*0280*/  @!P0 LDC.64 R6, c[0x0][0x388] ;  /* 0x0000e200ff068b82 */ /* 0x000e240000000a00 */
[----:B------:R-:W2:Y:S01]  /*0290*/  @!P1 LDG.E R27, desc[UR8][R4.64] ;  /* 0x00000008041b9981 */ /* 0x000ea2000c1e1900 */
[----:B0-----:R-:W-:-:S05]  /*02a0*/  @!P0 IMAD.WIDE R6, R14, 0x4, R6 ;  /* 0x000000040e068825 */ /* 0x001fca00078e0206 */
[----:B------:R-:W3:Y:S01]  /*02b0*/  @!P0 LDG.E R22, desc[UR8][R6.64] ;  /* 0x0000000806168981 */ /* 0x000ee2000c1e1900 */
[----:B------:R-:W-:-:S04]  /*02c0*/  UIADD3 UR4, UPT, UPT, UR4, 0x1, URZ ;  /* 0x0000000104047890 */ /* 0x000fc8000fffe0ff */
[----:B------:R-:W-:Y:S01]  /*02d0*/  UISETP.NE.AND UP0, UPT, UR4, URZ, UPT ;  /* 0x000000ff0400728c */ /* 0x000fe2000bf05270 */
[----:B------:R-:W-:Y:S02]  /*02e0*/  IADD3 R0, PT, PT, R0, 0x10, RZ ;  /* 0x0000001000007810 */ /* 0x000fe40007ffe0ff */
[----:B------:R-:W-:Y:S02]  /*02f0*/  IADD3 R15, PT, PT, R15, 0x10, RZ ;  /* 0x000000100f0f7810 */ /* 0x000fe40007ffe0ff */
[----:B------:R-:W-:Y:S02]  /*0300*/  IADD3 R21, PT, PT, R21, 0x10, RZ ;  /* 0x0000001015157810 */ /* 0x000fe40007ffe0ff */
[----:B------:R-:W-:Y:S01]  /*0310*/  LEA R14, R16, R14, 0x4 ;  /* 0x0000000e100e7211 */ /* 0x000fe200078e20ff */
[----:B--2---:R-:W-:Y:S04]  /*0320*/  STS [R20], R27 ;  /* 0x0000001b14007388 */ /* 0x004fe80000000800 */
[----:B---3--:R-:W-:Y:S01]  /*0330*/  STS [R17], R22 ;  /* 0x0000001611007388 */ /* 0x008fe20000000800 */
[----:B------:R-:W-:Y:S06]  /*0340*/  BAR.SYNC.DEFER_BLOCKING 0x0 ;  /* 0x0000000000007b1d */ /* 0x000fec0000010000 */
[----:B------:R-:W-:Y:S04]  /*0350*/  LDS R26, [R19] ;  /* 0x00000000131a7984 */ /* 0x000fe80000000800 */
[----:B------:R-:W0:Y:S04]  /*0360*/  LDS.128 R8, [R18] ;  /* 0x0000000012087984 */ /* 0x000e280000000c00 */
[----:B------:R-:W1:Y:S04]  /*0370*/  LDS R29, [R19+0x40] ;  /* 0x00004000131d7984 */ /* 0x000e680000000800 */
[----:B------:R-:W2:Y:S04]  /*0380*/  LDS R25, [R19+0x80] ;  /* 0x0000800013197984 */ /* 0x000ea80000000800 */
[----:B------:R-:W3:Y:S04]  /*0390*/  LDS R24, [R19+0xc0] ;  /* 0x0000c00013187984 */ /* 0x000ee80000000800 */
[----:B------:R-:W-:Y:S04]  /*03a0*/  LDS.128 R4, [R18+0x10] ;  /* 0x0000100012047984 */ /* 0x000fe80000000c00 */
[----:B------:R-:W-:Y:S04]  /*03b0*/  LDS R22, [R19+0x140] ;  /* 0x0001400013167984 */ /* 0x000fe80000000800 */
[----:B------:R-:W-:Y:S01]  /*03c0*/  LDS R27, [R19+0x200] ;  /* 0x00020000131b7984 */ /* 0x000fe20000000800 */
[----:B0-----:R-:W-:-:S03]  /*03d0*/  FFMA R8, R8, R26, R23 ;  /* 0x0000001a08087223 */ /* 0x001fc60000000017 */
[----:B------:R-:W0:Y:S01]  /*03e0*/  LDS R23, [R19+0x100] ;  /* 0x0001000013177984 */ /* 0x000e220000000800 */
[----:B-1----:R-:W-:-:S03]  /*03f0*/  FFMA R8, R29, R9, R8 ;  /* 0x000000091d087223 */ /* 0x002fc60000000008 */
[----:B------:R-:W-:Y:S01]  /*0400*/  LDS R26, [R19+0x1c0] ;  /* 0x0001c000131a7984 */ /* 0x000fe20000000800 */
[----:B--2---:R-:W-:-:S03]  /*0410*/  FFMA R9, R25, R10, R8 ;  /* 0x0000000a19097223 */ /* 0x004fc60000000008 */
[----:B------:R-:W1:Y:S01]  /*0420*/  LDS R25, [R19+0x180] ;  /* 0x0001800013197984 */ /* 0x000e620000000800 */
[----:B---3--:R-:W-:-:S03]  /*0430*/  FFMA R9, R24, R11, R9 ;  /* 0x0000000b18097223 */ /* 0x008fc60000000009 */
[----:B------:R-:W-:Y:S01]  /*0440*/  LDS R24, [R19+0x240] ;  /* 0x0002400013187984 */ /* 0x000fe20000000800 */
[----:B0-----:R-:W-:-:S03]  /*0450*/  FFMA R23, R4, R23, R9 ;  /* 0x0000001704177223 */ /* 0x001fc60000000009 */
[----:B------:R-:W0:Y:S01]  /*0460*/  LDS.128 R8, [R18+0x20] ;  /* 0x0000200012087984 */ /* 0x000e220000000c00 */
[----:B------:R-:W-:-:S03]  /*0470*/  FFMA R22, R22, R5, R23 ;  /* 0x0000000516167223 */ /* 0x000fc60000000017 */
[----:B------:R-:W2:Y:S01]  /*0480*/  LDS R23, [R19+0x280] ;  /* 0x0002800013177984 */ /* 0x000ea20000000800 */
[----:B-1----:R-:W-:-:S03]  /*0490*/  FFMA R25, R25, R6, R22 ;  /* 0x0000000619197223 */ /* 0x002fc60000000016 */
[----:B------:R-:W1:Y:S01]  /*04a0*/  LDS R22, [R19+0x2c0] ;  /* 0x0002c00013167984 */ /* 0x000e620000000800 */
[----:B------:R-:W-:-:S03]  /*04b0*/  FFMA R7, R26, R7, R25 ;  /* 0x000000071a077223 */ /* 0x000fc60000000019 */
[----:B------:R-:W-:Y:S01]  /*04c0*/  LDS R25, [R19+0x300] ;  /* 0x0003000013197984 */ /* 0x000fe20000000800 */
[----:B0-----:R-:W-:-:S03]  /*04d0*/  FFMA R27, R8, R27, R7 ;  /* 0x0000001b081b7223 */ /* 0x001fc60000000007 */
[----:B------:R-:W0:Y:S01]  /*04e0*/  LDS.128 R4, [R18+0x30] ;  /* 0x0000300012047984 */ /* 0x000e220000000c00 */
[----:B------:R-:W-:-:S03]  /*04f0*/  FFMA R24, R24, R9, R27 ;  /* 0x0000000918187223 */ /* 0x000fc6000000001b */
[----:B------:R-:W3:Y:S04]  /*0500*/  LDS R27, [R19+0x340] ;  /* 0x00034000131b7984 */ /* 0x000ee80000000800 */
[----:B------:R-:W4:Y:S04]  /*0510*/  LDS R9, [R19+0x380] ;  /* 0x0003800013097984 */ /* 0x000f280000000800 */
[----:B------:R-:W5:Y:S01]  /*0520*/  LDS R8, [R19+0x3c0] ;  /* 0x0003c00013087984 */ /* 0x000f620000000800 */
[----:B--2---:R-:W-:-:S04]  /*0530*/  FFMA R23, R23, R10, R24 ;  /* 0x0000000a17177223 */ /* 0x004fc80000000018 */
[----:B-1----:R-:W-:-:S04]  /*0540*/  FFMA R11, R22, R11, R23 ;  /* 0x0000000b160b7223 */ /* 0x002fc80000000017 */
[----:B0-----:R-:W-:-:S04]  /*0550*/  FFMA R4, R4, R25, R11 ;  /* 0x0000001904047223 */ /* 0x001fc8000000000b */
[----:B---3--:R-:W-:-:S04]  /*0560*/  FFMA R4, R27, R5, R4 ;  /* 0x000000051b047223 */ /* 0x008fc80000000004 */
[----:B----4-:R-:W-:-:S04]  /*0570*/  FFMA R9, R9, R6, R4 ;  /* 0x0000000609097223 */ /* 0x010fc80000000004 */
[----:B-----5:R-:W-:Y:S01]  /*0580*/  FFMA R23, R8, R7, R9 ;  /* 0x0000000708177223 */ /* 0x020fe20000000009 */
[----:B------:R-:W-:Y:S06]  /*0590*/  BAR.SYNC.DEFER_BLOCKING 0x0 ;  /* 0x0000000000007b1d */ /* 0x000fec0000010000 */
[----:B------:R-:W-:Y:S05]  /*05a0*/  BRA.U UP0, `(.L_x_11) ;  /* 0xfffffffd00187547 */ /* 0x000fea000b83ffff */
.L_x_10:
[----:B------:R-:W0:Y:S02]  /*05b0*/  LDCU.64 UR4, c[0x0][0x398] ;  /* 0x00007300ff0477ac */ /* 0x000e240008000a00 */
[----:B0-----:R-:W-:-:S04]  /*05c0*/  ISETP.GE.AND P0, PT, R13, UR5, PT ;  /* 0x000000050d007c0c */ /* 0x001fc8000bf06270 */
[----:B------:R-:W-:-:S13]  /*05d0*/  ISETP.GE.OR P0, PT, R12, UR4, P0 ;  /* 0x000000040c007c0c */ /* 0x000fda0008706670 */
[----:B------:R-:W-:Y:S05]  /*05e0*/  @P0 EXIT ;  /* 0x000000000000094d */ /* 0x000fea0003800000 */
[----:B------:R-:W0:Y:S01]  /*05f0*/  LDC.64 R2, c[0x0][0x390] ;  /* 0x0000e400ff027b82 */ /* 0x000e220000000a00 */
[----:B------:R-:W-:-:S04]  /*0600*/  IMAD R13, R12, UR5, R13 ;  /* 0x000000050c0d7c24 */ /* 0x000fc8000f8e020d */
[----:B0-----:R-:W-:-:S05]  /*0610*/  IMAD.WIDE R2, R13, 0x4, R2 ;  /* 0x000000040d027825 */ /* 0x001fca00078e0202 */
[----:B------:R-:W-:Y:S01]  /*0620*/  STG.E desc[UR8][R2.64], R23 ;  /* 0x0000001702007986 */ /* 0x000fe2000c101908 */
[----:B------:R-:W-:Y:S05]  /*0630*/  EXIT ;  /* 0x000000000000794d */ /* 0x000fea0003800000 */
.L_x_12:
        /* <DEDUP_REMOVED lines=12> */
.L_x_29:


//--------------------- .text._Z19coarsened_matmul2x2PfS_S_iii --------------------------
	.section	.text._Z19coarsened_matmul2x2PfS_S_iii,"ax",@progbits
	.align	128
        .global         _Z19coarsened_matmul2x2PfS_S_iii
        .type           _Z19coarsened_matmul2x2PfS_S_iii,@function
        .size           _Z19coarsened_matmul2x2PfS_S_iii,(.L_x_30 - _Z19coarsened_matmul2x2PfS_S_iii)
        .other          _Z19coarsened_matmul2x2PfS_S_iii,@"STO_CUDA_ENTRY STV_DEFAULT"
_Z19coarsened_matmul2x2PfS_S_iii:
.text._Z19coarsened_matmul2x2PfS_S_iii:
[----:B------:R-:W-:Y:S01]  /*0000*/  LDC R1, c[0x0][0x37c] ;  /* 0x0000df00ff017b82 */ /* 0x000fe20000000800 */
[----:B------:R-:W0:Y:S07]  /*0010*/  S2R R0, SR_TID.X ;  /* 0x0000000000007919 */ /* 0x000e2e0000002100 */
[----:B------:R-:W0:Y:S01]  /*0020*/  S2UR UR4, SR_CTAID.X ;  /* 0x00000000000479c3 */ /* 0x000e220000002500 */
[----:B------:R-:W1:Y:S01]  /*0030*/  LDCU.64 UR10, c[0x0][0x398] ;  /* 0x00007300ff0a77ac */ /* 0x000e620008000a00 */
[----:B------:R-:W2:Y:S06]  /*0040*/  S2R R13, SR_TID.Y ;  /* 0x00000000000d7919 */ /* 0x000eac0000002200 */
[----:B------:R-:W0:Y:S08]  /*0050*/  LDC R3, c[0x0][0x360] ;  /* 0x0000d800ff037b82 */ /* 0x000e300000000800 */
[----:B------:R-:W2:Y:S01]  /*0060*/  S2UR UR5, SR_CTAID.Y ;  /* 0x00000000000579c3 */ /* 0x000ea20000002600 */
[----:B-1----:R-:W-:-:S07]  /*0070*/  MOV R21, UR11 ;  /* 0x0000000b00157c02 */ /* 0x002fce0008000f00 */
[----:B------:R-:W2:Y:S01]  /*0080*/  LDC R2, c[0x0][0x364] ;  /* 0x0000d900ff027b82 */ /* 0x000ea20000000800 */
[----:B0-----:R-:W-:-:S05]  /*0090*/  IMAD R0, R3, UR4, R0 ;  /* 0x0000000403007c24 */ /* 0x001fca000f8e0200 */
[----:B------:R-:W-:-:S04]  /*00a0*/  SHF.L.U32 R0, R0, 0x1, RZ ;  /* 0x0000000100007819 */ /* 0x000fc800000006ff */
[----:B------:R-:W-:Y:S01]  /*00b0*/  ISETP.GE.AND P0, PT, R0, R21, PT ;  /* 0x000000150000720c */ /* 0x000fe20003f06270 */
[----:B--2---:R-:W-:-:S05]  /*00c0*/  IMAD R13, R2, UR5, R13 ;  /* 0x00000005020d7c24 */ /* 0x004fca000f8e020d */
[----:B------:R-:W-:-:S04]  /*00d0*/  SHF.L.U32 R13, R13, 0x1, RZ ;  /* 0x000000010d0d7819 */ /* 0x000fc800000006ff */
[----:B------:R-:W-:-:S13]  /*00e0*/  ISETP.GE.OR P0, PT, R13, UR10, P0 ;  /* 0x0000000a0d007c0c */ /* 0x000fda0008706670 */
[----:B------:R-:W-:Y:S05]  /*00f0*/  @P0 EXIT ;  /* 0x000000000000094d */ /* 0x000fea0003800000 */
[----:B------:R-:W0:Y:S01]  /*0100*/  LDCU UR5, c[0x0][0x3a0] ;  /* 0x00007400ff0577ac */ /* 0x000e220008000800 */
[----:B------:R-:W-:Y:S01]  /*0110*/  HFMA2 R12, -RZ, RZ, 0, 0 ;  /* 0x00000000ff0c7431 */ /* 0x000fe200000001ff */
[----:B------:R-:W-:Y:S01]  /*0120*/  MOV R26, RZ ;  /* 0x000000ff001a7202 */ /* 0x000fe20000000f00 */
[----:B------:R-:W-:Y:S02]  /*0130*/  HFMA2 R22, -RZ, RZ, 0, 0 ;  /* 0x00000000ff167431 */ /* 0x000fe400000001ff */
[----:B------:R-:W-:Y:S01]  /*0140*/  IMAD.MOV.U32 R8, RZ, RZ, RZ ;  /* 0x000000ffff087224 */ /* 0x000fe200078e00ff */
[----:B------:R-:W1:Y:S01]  /*0150*/  LDCU.64 UR8, c[0x0][0x358] ;  /* 0x00006b00ff0877ac */ /* 0x000e620008000a00 */
[----:B0-----:R-:W-:-:S09]  /*0160*/  UISETP.GE.AND UP0, UPT, UR5, 0x1, UPT ;  /* 0x000000010500788c */ /* 0x001fd2000bf06270 */
[----:B-1----:R-:W-:Y:S05]  /*0170*/  BRA.U !UP0, `(.L_x_13) ;  /* 0x0000000908647547 */ /* 0x002fea000b800000 */
[----:B------:R-:W0:Y:S01]  /*0180*/  LDCU UR11, c[0x0][0x3a0] ;  /* 0x00007400ff0b77ac */ /* 0x000e220008000800 */
[C---:B------:R-:W-:Y:S01]  /*0190*/  IMAD R14, R13.reuse, UR5, RZ ;  /* 0x000000050d0e7c24 */ /* 0x040fe2000f8e02ff */
[----:B------:R-:W-:Y:S01]  /*01a0*/  IADD3 R16, PT, PT, R13, 0x1, RZ ;  /* 0x000000010d107810 */ /* 0x000fe20007ffe0ff */
[----:B------:R-:W-:Y:S01]  /*01b0*/  IMAD.MOV.U32 R26, RZ, RZ, RZ ;  /* 0x000000ffff1a7224 */ /* 0x000fe200078e00ff */
[----:B------:R-:W-:Y:S01]  /*01c0*/  UISETP.GE.U32.AND UP1, UPT, UR5, 0x4, UPT ;  /* 0x000000040500788c */ /* 0x000fe2000bf26070 */
[----:B------:R-:W-:Y:S01]  /*01d0*/  MOV R22, RZ ;  /* 0x000000ff00167202 */ /* 0x000fe20000000f00 */
[----:B------:R-:W-:Y:S01]  /*01e0*/  UMOV UR4, URZ ;  /* 0x000000ff00047c82 */ /* 0x000fe20008000000 */
[----:B------:R-:W-:Y:S02]  /*01f0*/  MOV R8, RZ ;  /* 0x000000ff00087202 */ /* 0x000fe40000000f00 */
[----:B------:R-:W-:Y:S01]  /*0200*/  MOV R12, RZ ;  /* 0x000000ff000c7202 */ /* 0x000fe20000000f00 */
[----:B0-----:R-:W-:-:S03]  /*0210*/  ULOP3.LUT UP0, UR6, UR11, 0x3, URZ, 0xc0, !UPT ;  /* 0x000000030b067892 */ /* 0x001fc6000f80c0ff */
[----:B------:R-:W-:Y:S09]  /*0220*/  BRA.U !UP1, `(.L_x_14) ;  /* 0x00000005091c7547 */ /* 0x000ff2000b800000 */
[----:B------:R-:W0:Y:S01]  /*0230*/  LDC.64 R6, c[0x0][0x380] ;  /* 0x0000e000ff067b82 */ /* 0x000e220000000a00 */
[----:B------:R-:W-:Y:S01]  /*0240*/  IADD3 R17, PT, PT, R14, UR5, RZ ;  /* 0x000000050e117c10 */ /* 0x000fe2000fffe0ff */
[----:B------:R-:W-:Y:S01]  /*0250*/  ULOP3.LUT UR4, UR5, 0x7ffffffc, URZ, 0xc0, !UPT ;  /* 0x7ffffffc05047892 */ /* 0x000fe2000f8ec0ff */
[----:B------:R-:W-:Y:S01]  /*0260*/  ISETP.GE.U32.AND P0, PT, R16, UR10, PT ;  /* 0x0000000a10007c0c */ /* 0x000fe2000bf06070 */
[----:B------:R-:W-:Y:S01]  /*0270*/  IMAD.MOV.U32 R22, RZ, RZ, RZ ;  /* 0x000000ffff167224 */ /* 0x000fe200078e00ff */
[----:B------:R-:W-:Y:S01]  /*0280*/  MOV R15, R0 ;  /* 0x00000000000f7202 */ /* 0x000fe20000000f00 */
[----:B------:R-:W-:Y:S02]  /*0290*/  UIADD3 UR5, UPT, UPT, -UR4, URZ, URZ ;  /* 0x000000ff04057290 */ /* 0x000fe4000fffe1ff */
[----:B------:R-:W1:Y:S08]  /*02a0*/  LDC R21, c[0x0][0x39c] ;  /* 0x0000e700ff157b82 */ /* 0x000e700000000800 */
[----:B------:R-:W2:Y:S01]  /*02b0*/  LDC.64 R2, c[0x0][0x388] ;  /* 0x0000e200ff027b82 */ /* 0x000ea20000000a00 */
[----:B0-----:R-:W-:-:S04]  /*02c0*/  IMAD.WIDE.U32 R4, R14, 0x4, R6 ;  /* 0x000000040e047825 */ /* 0x001fc800078e0006 */
[----:B------:R-:W-:Y:S01]  /*02d0*/  IMAD.WIDE.U32 R6, R17, 0x4, R6 ;  /* 0x0000000411067825 */ /* 0x000fe200078e0006 */
[----:B------:R-:W-:Y:S02]  /*02e0*/  IADD3 R4, P1, PT, R4, 0x8, RZ ;  /* 0x0000000804047810 */ /* 0x000fe40007f3e0ff */
[----:B------:R-:W-:Y:S02]  /*02f0*/  IADD3 R6, P2, PT, R6, 0x8, RZ ;  /* 0x0000000806067810 */ /* 0x000fe40007f5e0ff */
[----:B------:R-:W-:Y:S02]  /*0300*/  IADD3.X R5, PT, PT, RZ, R5, RZ, P1, !PT ;  /* 0x00000005ff057210 */ /* 0x000fe40000ffe4ff */
[----:B-1----:R-:W-:-:S09]  /*0310*/  IADD3.X R7, PT, PT, RZ, R7, RZ, P2, !PT ;  /* 0x00000007ff077210 */ /* 0x002fd200017fe4ff */
.L_x_15:
[----:B------:R-:W0:Y:S01]  /*0320*/  @!P0 LDC.64 R18, c[0x0][0x380] ;  /* 0x0000e000ff128b82 */ /* 0x000e220000000a00 */
[----:B------:R-:W-:Y:S02]  /*0330*/  IADD3 R10, PT, PT, R0, 0x1, RZ ;  /* 0x00000001000a7810 */ /* 0x000fe40007ffe0ff */
[----:B------:R-:W-:Y:S01]  /*0340*/  CS2R R24, SRZ ;  /* 0x0000000000187805 */ /* 0x000fe2000001ff00 */
[----:B------:R-:W3:Y:S01]  /*0350*/  LDG.E R29, desc[UR8][R4.64+-0x8] ;  /* 0xfffff808041d7981 */ /* 0x000ee2000c1e1900 */
[----:B------:R-:W-:Y:S01]  /*0360*/  ISETP.GE.AND P1, PT, R10, R21, PT ;  /* 0x000000150a00720c */ /* 0x000fe20003f26270 */
[----:B--2---:R-:W-:-:S05]  /*0370*/  IMAD.WIDE R10, R15, 0x4, R2 ;  /* 0x000000040f0a7825 */ /* 0x004fca00078e0202 */
[----:B------:R-:W3:Y:S01]  /*0380*/  LDG.E R9, desc[UR8][R10.64] ;  /* 0x000000080a097981 */ /* 0x000ee2000c1e1900 */
[----:B0-----:R-:W-:-:S05]  /*0390*/  @!P0 IMAD.WIDE.U32 R18, R17, 0x4, R18 ;  /* 0x0000000411128825 */ /* 0x001fca00078e0012 */
[----:B------:R-:W2:Y:S01]  /*03a0*/  @!P0 LDG.E R25, desc[UR8][R18.64] ;  /* 0x0000000812198981 */ /* 0x000ea2000c1e1900 */
[----:B------:R-:W-:Y:S01]  /*03b0*/  HFMA2 R27, -RZ, RZ, 0, 0 ;  /* 0x00000000ff1b7431 */ /* 0x000fe200000001ff */
[----:B------:R-:W-:-:S06]  /*03c0*/  MOV R23, RZ ;  /* 0x000000ff00177202 */ /* 0x000fcc0000000f00 */
[----:B------:R-:W4:Y:S04]  /*03d0*/  @!P0 LDG.E R23, desc[UR8][R6.64+-0x4] ;  /* 0xfffffc0806178981 */ /* 0x000f28000c1e1900 */
[----:B------:R-:W5:Y:S01]  /*03e0*/  @!P1 LDG.E R27, desc[UR8][R10.64+0x4] ;  /* 0x000004080a1b9981 */ /* 0x000f62000c1e1900 */
[----:B---3--:R-:W-:Y:S01]  /*03f0*/  FFMA R12, R29, R9, R12 ;  /* 0x000000091d0c7223 */ /* 0x008fe2000000000c */
[----:B--2---:R-:W-:Y:S01]  /*0400*/  FFMA R20, R9, R25, R8 ;  /* 0x0000001909147223 */ /* 0x004fe20000000008 */
[----:B------:R-:W-:Y:S02]  /*0410*/  IMAD.WIDE R8, R21, 0x4, R10 ;  /* 0x0000000415087825 */ /* 0x000fe400078e020a */
[----:B------:R-:W2:Y:S04]  /*0420*/  LDG.E R11, desc[UR8][R4.64+-0x4] ;  /* 0xfffffc08040b7981 */ /* 0x000ea8000c1e1900 */
[----:B------:R-:W4:Y:S04]  /*0430*/  LDG.E R18, desc[UR8][R8.64] ;  /* 0x0000000808127981 */ /* 0x000f28000c1e1900 */
[----:B------:R-:W3:Y:S01]  /*0440*/  @!P1 LDG.E R24, desc[UR8][R8.64+0x4] ;  /* 0x0000040808189981 */ /* 0x000ee2000c1e1900 */
[----:B-----5:R-:W-:Y:S01]  /*0450*/  FFMA R29, R29, R27, R26 ;  /* 0x0000001b1d1d7223 */ /* 0x020fe2000000001a */
[----:B------:R-:W-:Y:S01]  /*0460*/  FFMA R27, R27, R25, R22 ;  /* 0x000000191b1b7223 */ /* 0x000fe20000000016 */
[----:B------:R-:W-:Y:S01]  /*0470*/  HFMA2 R25, -RZ, RZ, 0, 0 ;  /* 0x00000000ff197431 */ /* 0x000fe200000001ff */
[----:B------:R-:W-:Y:S01]  /*0480*/  MOV R26, RZ ;  /* 0x000000ff001a7202 */ /* 0x000fe20000000f00 */
[----:B----4-:R-:W-:Y:S01]  /*0490*/  FFMA R19, R18, R23, R20 ;  /* 0x0000001712137223 */ /* 0x010fe20000000014 */
[----:B--2---:R-:W-:Y:S01]  /*04a0*/  FFMA R12, R11, R18, R12 ;  /* 0x000000120b0c7223 */ /* 0x004fe2000000000c */
[----:B------:R-:W-:-:S02]  /*04b0*/  IMAD.MOV.U32 R20, RZ, RZ, RZ ;  /* 0x000000ffff147224 */ /* 0x000fc400078e00ff */
[----:B---3--:R-:W-:Y:S01]  /*04c0*/  FFMA R18, R11, R24, R29 ;  /* 0x000000180b127223 */ /* 0x008fe2000000001d */
[----:B------:R-:W-:-:S04]  /*04d0*/  IMAD.WIDE R10, R21, 0x4, R8 ;  /* 0x00000004150a7825 */ /* 0x000fc800078e0208 */
[----:B------:R-:W-:Y:S01]  /*04e0*/  FFMA R22, R24, R23, R27 ;  /* 0x0000001718167223 */ /* 0x000fe2000000001b */
[----:B------:R-:W-:Y:S01]  /*04f0*/  HFMA2 R27, -RZ, RZ, 0, 0 ;  /* 0x00000000ff1b7431 */ /* 0x000fe200000001ff */
[----:B------:R-:W2:Y:S01]  /*0500*/  @!P0 LDG.E R20, desc[UR8][R6.64] ;  /* 0x0000000806148981 */ /* 0x000ea2000c1e1900 */
[----:B------:R-:W-:-:S03]  /*0510*/  IMAD.WIDE R8, R21, 0x4, R10 ;  /* 0x0000000415087825 */ /* 0x000fc600078e020a */
[----:B------:R-:W2:Y:S04]  /*0520*/  LDG.E R24, desc[UR8][R10.64] ;  /* 0x000000080a187981 */ /* 0x000ea8000c1e1900 */
[----:B------:R-:W3:Y:S04]  /*0530*/  @!P1 LDG.E R25, desc[UR8][R10.64+0x4] ;  /* 0x000004080a199981 */ /* 0x000ee8000c1e1900 */
[----:B------:R-:W4:Y:S04]  /*0540*/  LDG.E R23, desc[UR8][R4.64] ;  /* 0x0000000804177981 */ /* 0x000f28000c1e1900 */
[----:B------:R-:W5:Y:S04]  /*0550*/  @!P1 LDG.E R26, desc[UR8][R8.64+0x4] ;  /* 0x00000408081a9981 */ /* 0x000f68000c1e1900 */
[----:B------:R0:W5:Y:S04]  /*0560*/  @!P0 LDG.E R27, desc[UR8][R6.64+0x4] ;  /* 0x00000408061b8981 */ /* 0x000168000c1e1900 */
[----:B------:R-:W5:Y:S04]  /*0570*/  LDG.E R28, desc[UR8][R8.64] ;  /* 0x00000008081c7981 */ /* 0x000f68000c1e1900 */
[----:B------:R1:W5:Y:S01]  /*0580*/  LDG.E R29, desc[UR8][R4.64+0x4] ;  /* 0x00000408041d7981 */ /* 0x000362000c1e1900 */
[----:B------:R-:W-:-:S04]  /*0590*/  UIADD3 UR5, UPT, UPT, UR5, 0x4, URZ ;  /* 0x0000000405057890 */ /* 0x000fc8000fffe0ff */
[----:B------:R-:W-:Y:S01]  /*05a0*/  UISETP.NE.AND UP1, UPT, UR5, URZ, UPT ;  /* 0x000000ff0500728c */ /* 0x000fe2000bf25270 */
[----:B0-----:R-:W-:Y:S02]  /*05b0*/  IADD3 R6, P2, PT, R6, 0x10, RZ ;  /* 0x0000001006067810 */ /* 0x001fe40007f5e0ff */
[----:B-1----:R-:W-:Y:S01]  /*05c0*/  IADD3 R4, P1, PT, R4, 0x10, RZ ;  /* 0x0000001004047810 */ /* 0x002fe20007f3e0ff */
[----:B------:R-:W-:Y:S01]  /*05d0*/  IMAD R15, R21, 0x4, R15 ;  /* 0x00000004150f7824 */ /* 0x000fe200078e020f */
[----:B------:R-:W-:Y:S02]  /*05e0*/  IADD3.X R7, PT, PT, RZ, R7, RZ, P2, !PT ;  /* 0x00000007ff077210 */ /* 0x000fe400017fe4ff */
[----:B------:R-:W-:Y:S02]  /*05f0*/  IADD3.X R5, PT, PT, RZ, R5, RZ, P1, !PT ;  /* 0x00000005ff057210 */ /* 0x000fe40000ffe4ff */
[----:B------:R-:W-:Y:S01]  /*0600*/  IADD3 R17, PT, PT, R17, 0x4, RZ ;  /* 0x0000000411117810 */ /* 0x000fe20007ffe0ff */
[-C--:B--2---:R-:W-:Y:S01]  /*0610*/  FFMA R19, R24, R20.reuse, R19 ;  /* 0x0000001418137223 */ /* 0x084fe20000000013 */
[----:B---3--:R-:W-:Y:S01]  /*0620*/  FFMA R22, R25, R20, R22 ;  /* 0x0000001419167223 */ /* 0x008fe20000000016 */
[C---:B----4-:R-:W-:Y:S01]  /*0630*/  FFMA R12, R23.reuse, R24, R12 ;  /* 0x00000018170c7223 */ /* 0x050fe2000000000c */
[----:B------:R-:W-:-:S02]  /*0640*/  FFMA R23, R23, R25, R18 ;  /* 0x0000001917177223 */ /* 0x000fc40000000012 */
[-C--:B-----5:R-:W-:Y:S01]  /*0650*/  FFMA R22, R26, R27.reuse, R22 ;  /* 0x0000001b1a167223 */ /* 0x0a0fe20000000016 */
[----:B------:R-:W-:Y:S01]  /*0660*/  FFMA R8, R28, R27, R19 ;  /* 0x0000001b1c087223 */ /* 0x000fe20000000013 */
[C---:B------:R-:W-:Y:S01]  /*0670*/  FFMA R12, R29.reuse, R28, R12 ;  /* 0x0000001c1d0c7223 */ /* 0x040fe2000000000c */
[----:B------:R-:W-:Y:S01]  /*0680*/  FFMA R26, R29, R26, R23 ;  /* 0x0000001a1d1a7223 */ /* 0x000fe20000000017 */
[----:B------:R-:W-:Y:S06]  /*0690*/  BRA.U UP1, `(.L_x_15) ;  /* 0xfffffffd01207547 */ /* 0x000fec000b83ffff */
.L_x_14:
[----:B------:R-:W-:Y:S05]  /*06a0*/  BRA.U !UP0, `(.L_x_13) ;  /* 0x0000000508187547 */ /* 0x000fea000b800000 */
[----:B------:R-:W-:Y:S01]  /*06b0*/  UISETP.NE.AND UP0, UPT, UR6, 0x1, UPT ;  /* 0x000000010600788c */ /* 0x000fe2000bf05270 */
[----:B------:R-:W-:Y:S01]  /*06c0*/  IADD3 R20, PT, PT, R0, 0x1, RZ ;  /* 0x0000000100147810 */ /* 0x000fe20007ffe0ff */
[----:B------:R-:W-:-:S04]  /*06d0*/  ULOP3.LUT UR5, UR11, 0x1, URZ, 0xc0, !UPT ;  /* 0x000000010b057892 */ /* 0x000fc8000f8ec0ff */
[----:B------:R-:W-:-:S03]  /*06e0*/  UISETP.NE.U32.AND UP1, UPT, UR5, 0x1, UPT ;  /* 0x000000010500788c */ /* 0x000fc6000bf25070 */
[----:B------:R-:W-:Y:S08]  /*06f0*/  BRA.U !UP0, `(.L_x_16) ;  /* 0x0000000108ac7547 */ /* 0x000ff0000b800000 */
[----:B------:R-:W0:Y:S01]  /*0700*/  LDCU UR5, c[0x0][0x398] ;  /* 0x00007300ff0577ac */ /* 0x000e220008000800 */
[----:B------:R-:W1:Y:S01]  /*0710*/  LDC.64 R4, c[0x0][0x380] ;  /* 0x0000e000ff047b82 */ /* 0x000e620000000a00 */
[C---:B------:R-:W-:Y:S01]  /*0720*/  IADD3 R3, PT, PT, R14.reuse, UR4, RZ ;  /* 0x000000040e037c10 */ /* 0x040fe2000fffe0ff */
[----:B------:R-:W-:Y:S01]  /*0730*/  HFMA2 R15, -RZ, RZ, 0, 0 ;  /* 0x00000000ff0f7431 */ /* 0x000fe200000001ff */
[----:B------:R-:W2:Y:S01]  /*0740*/  LDCU.64 UR6, c[0x0][0x380] ;  /* 0x00007000ff0677ac */ /* 0x000ea20008000a00 */
[----:B------:R-:W-:Y:S02]  /*0750*/  IADD3 R11, P3, PT, R14, UR4, RZ ;  /* 0x000000040e0b7c10 */ /* 0x000fe4000ff7e0ff */
[----:B------:R-:W-:Y:S02]  /*0760*/  ISETP.GE.AND P1, PT, R20, R21, PT ;  /* 0x000000151400720c */ /* 0x000fe40003f26270 */
[----:B------:R-:W3:Y:S01]  /*0770*/  LDC.64 R6, c[0x0][0x388] ;  /* 0x0000e200ff067b82 */ /* 0x000ee20000000a00 */
[----:B------:R-:W-:Y:S01]  /*0780*/  IMAD.X R28, RZ, RZ, RZ, P3 ;  /* 0x000000ffff1c7224 */ /* 0x000fe200018e06ff */
[----:B0-----:R-:W-:-:S02]  /*0790*/  ISETP.GE.U32.AND P0, PT, R16, UR5, PT ;  /* 0x0000000510007c0c */ /* 0x001fc4000bf06070 */
[----:B--2---:R-:W-:-:S04]  /*07a0*/  LEA R10, P3, R11, UR6, 0x2 ;  /* 0x000000060b0a7c11 */ /* 0x004fc8000f8610ff */
[----:B------:R-:W-:-:S07]  /*07b0*/  LEA.HI.X R11, R11, UR7, R28, 0x2, P3 ;  /* 0x000000070b0b7c11 */ /* 0x000fce00098f141c */
[C---:B------:R-:W-:Y:S01]  /*07c0*/  @!P0 IADD3 R9, PT, PT, R3.reuse, UR11, RZ ;  /* 0x0000000b03098c10 */ /* 0x040fe2000fffe0ff */
[----:B-1----:R-:W-:Y:S01]  /*07d0*/  IMAD.WIDE.U32 R2, R3, 0x4, R4 ;  /* 0x0000000403027825 */ /* 0x002fe200078e0004 */
[----:B------:R-:W-:-:S03]  /*07e0*/  @!P0 IADD3 R17, PT, PT, R14, UR11, RZ ;  /* 0x0000000b0e118c10 */ /* 0x000fc6000fffe0ff */
[----:B------:R-:W-:Y:S01]  /*07f0*/  HFMA2 R28, -RZ, RZ, 0, 0 ;  /* 0x00000000ff1c7431 */ /* 0x000fe200000001ff */
[----:B------:R-:W2:Y:S01]  /*0800*/  LDG.E R11, desc[UR8][R10.64+0x4] ;  /* 0x000004080a0b7981 */ /* 0x000ea2000c1e1900 */
[----:B------:R-:W-:Y:S01]  /*0810*/  @!P0 IMAD.WIDE.U32 R4, R9, 0x4, R4 ;  /* 0x0000000409048825 */ /* 0x000fe200078e0004 */
[----:B------:R-:W-:Y:S02]  /*0820*/  @!P0 IADD3 R17, P2, PT, R17, UR4, RZ ;  /* 0x0000000411118c10 */ /* 0x000fe4000ff5e0ff */
[----:B------:R-:W4:Y:S01]  /*0830*/  LDG.E R3, desc[UR8][R2.64] ;  /* 0x0000000802037981 */ /* 0x000f22000c1e1900 */
[----:B------:R-:W-:Y:S01]  /*0840*/  IMAD R9, R21, UR4, R0 ;  /* 0x0000000415097c24 */ /* 0x000fe2000f8e0200 */
[----:B------:R-:W-:Y:S02]  /*0850*/  @!P0 IADD3.X R24, PT, PT, RZ, RZ, RZ, P2, !PT ;  /* 0x000000ffff188210 */ /* 0x000fe400017fe4ff */
[----:B------:R-:W-:Y:S01]  /*0860*/  @!P0 LEA R18, P2, R17, UR6, 0x2 ;  /* 0x0000000611128c11 */ /* 0x000fe2000f8410ff */
[----:B---3--:R-:W-:Y:S01]  /*0870*/  IMAD.WIDE R6, R9, 0x4, R6 ;  /* 0x0000000409067825 */ /* 0x008fe200078e0206 */
[----:B------:R-:W-:-:S02]  /*0880*/  MOV R9, RZ ;  /* 0x000000ff00097202 */ /* 0x000fc40000000f00 */
[----:B------:R-:W-:Y:S02]  /*0890*/  @!P0 LEA.HI.X R19, R17, UR7, R24, 0x2, P2 ;  /* 0x0000000711138c11 */ /* 0x000fe400090f1418 */
[----:B------:R-:W-:Y:S01]  /*08a0*/  MOV R17, RZ ;  /* 0x000000ff00117202 */ /* 0x000fe20000000f00 */
[----:B------:R-:W4:Y:S01]  /*08b0*/  LDG.E R23, desc[UR8][R6.64] ;  /* 0x0000000806177981 */ /* 0x000f22000c1e1900 */
[----:B------:R-:W-:-:S03]  /*08c0*/  IMAD.WIDE R24, R21, 0x4, R6 ;  /* 0x0000000415187825 */ /* 0x000fc600078e0206 */
[----:B------:R-:W3:Y:S04]  /*08d0*/  @!P0 LDG.E R9, desc[UR8][R4.64] ;  /* 0x0000000804098981 */ /* 0x000ee8000c1e1900 */
[----:B------:R-:W5:Y:S04]  /*08e0*/  @!P1 LDG.E R15, desc[UR8][R6.64+0x4] ;  /* 0x00000408060f9981 */ /* 0x000f68000c1e1900 */
[----:B------:R-:W2:Y:S04]  /*08f0*/  LDG.E R27, desc[UR8][R24.64] ;  /* 0x00000008181b7981 */ /* 0x000ea8000c1e1900 */
[----:B------:R-:W2:Y:S04]  /*0900*/  @!P0 LDG.E R17, desc[UR8][R18.64+0x4] ;  /* 0x0000040812118981 */ /* 0x000ea8000c1e1900 */
[----:B------:R-:W2:Y:S01]  /*0910*/  @!P1 LDG.E R28, desc[UR8][R24.64+0x4] ;  /* 0x00000408181c9981 */ /* 0x000ea2000c1e1900 */
[----:B------:R-:W-:Y:S01]  /*0920*/  UIADD3 UR4, UPT, UPT, UR4, 0x2, URZ ;  /* 0x0000000204047890 */ /* 0x000fe2000fffe0ff */
[----:B----4-:R-:W-:Y:S01]  /*0930*/  FFMA R12, R3, R23, R12 ;  /* 0x00000017030c7223 */ /* 0x010fe2000000000c */
[----:B---3--:R-:W-:Y:S01]  /*0940*/  FFMA R8, R23, R9, R8 ;  /* 0x0000000917087223 */ /* 0x008fe20000000008 */
[----:B-----5:R-:W-:Y:S01]  /*0950*/  FFMA R3, R3, R15, R26 ;  /* 0x0000000f03037223 */ /* 0x020fe2000000001a */
[----:B------:R-:W-:Y:S01]  /*0960*/  FFMA R9, R15, R9, R22 ;  /* 0x000000090f097223 */ /* 0x000fe20000000016 */
[----:B--2---:R-:W-:Y:S01]  /*0970*/  FFMA R12, R11, R27, R12 ;  /* 0x0000001b0b0c7223 */ /* 0x004fe2000000000c */
[-C--:B------:R-:W-:Y:S01]  /*0980*/  FFMA R8, R27, R17.reuse, R8 ;  /* 0x000000111b087223 */ /* 0x080fe20000000008 */
[----:B------:R-:W-:Y:S01]  /*0990*/  FFMA R26, R11, R28, R3 ;  /* 0x0000001c0b1a7223 */ /* 0x000fe20000000003 */
[----:B------:R-:W-:-:S07]  /*09a0*/  FFMA R22, R28, R17, R9 ;  /* 0x000000111c167223 */ /* 0x000fce0000000009 */
.L_x_16:
[----:B------:R-:W-:Y:S05]  /*09b0*/  BRA.U UP1, `(.L_x_13) ;  /* 0x0000000101547547 */ /* 0x000fea000b800000 */
[----:B------:R-:W0:Y:S01]  /*09c0*/  LDCU UR5, c[0x0][0x398] ;  /* 0x00007300ff0577ac */ /* 0x000e220008000800 */
[----:B------:R-:W1:Y:S01]  /*09d0*/  LDC.64 R4, c[0x0][0x380] ;  /* 0x0000e000ff047b82 */ /* 0x000e620000000a00 */
[----:B------:R-:W-:Y:S01]  /*09e0*/  VIADD R7, R14, UR4 ;  /* 0x000000040e077c36 */ /* 0x000fe20008000000 */
[----:B------:R-:W-:Y:S01]  /*09f0*/  ISETP.GE.AND P1, PT, R20, R21, PT ;  /* 0x000000151400720c */ /* 0x000fe20003f26270 */
[----:B------:R-:W-:-:S05]  /*0a00*/  IMAD R11, R21, UR4, R0 ;  /* 0x00000004150b7c24 */ /* 0x000fca000f8e0200 */
[----:B------:R-:W2:Y:S01]  /*0a10*/  LDC.64 R2, c[0x0][0x388] ;  /* 0x0000e200ff027b82 */ /* 0x000ea20000000a00 */
[----:B0-----:R-:W-:-:S13]  /*0a20*/  ISETP.GE.U32.AND P0, PT, R16, UR5, PT ;  /* 0x0000000510007c0c */ /* 0x001fda000bf06070 */
[C---:B------:R-:W-:Y:S01]  /*0a30*/  @!P0 IADD3 R9, PT, PT, R7.reuse, UR11, RZ ;  /* 0x0000000b07098c10 */ /* 0x040fe2000fffe0ff */
[----:B-1----:R-:W-:-:S04]  /*0a40*/  IMAD.WIDE.U32 R6, R7, 0x4, R4 ;  /* 0x0000000407067825 */ /* 0x002fc800078e0004 */
[----:B------:R-:W-:-:S04]  /*0a50*/  @!P0 IMAD.WIDE.U32 R4, R9, 0x4, R4 ;  /* 0x0000000409048825 */ /* 0x000fc800078e0004 */
[----:B------:R-:W-:Y:S01]  /*0a60*/  HFMA2 R9, -RZ, RZ, 0, 0 ;  /* 0x00000000ff097431 */ /* 0x000fe200000001ff */
[----:B------:R-:W3:Y:S01]  /*0a70*/  LDG.E R7, desc[UR8][R6.64] ;  /* 0x0000000806077981 */ /* 0x000ee2000c1e1900 */
[----:B--2---:R-:W-:Y:S01]  /*0a80*/  IMAD.WIDE R2, R11, 0x4, R2 ;  /* 0x000000040b027825 */ /* 0x004fe200078e0202 */
[----:B------:R-:W-:-:S04]  /*0a90*/  MOV R11, RZ ;  /* 0x000000ff000b7202 */ /* 0x000fc80000000f00 */
[----:B------:R-:W3:Y:S04]  /*0aa0*/  LDG.E R15, desc[UR8][R2.64] ;  /* 0x00000008020f7981 */ /* 0x000ee8000c1e1900 */
[----:B------:R-:W2:Y:S04]  /*0ab0*/  @!P1 LDG.E R11, desc[UR8][R2.64+0x4] ;  /* 0x00000408020b9981 */ /* 0x000ea8000c1e1900 */
[----:B------:R-:W4:Y:S01]  /*0ac0*/  @!P0 LDG.E R9, desc[UR8][R4.64] ;  /* 0x0000000804098981 */ /* 0x000f22000c1e1900 */
[C---:B---3--:R-:W-:Y:S01]  /*0ad0*/  FFMA R12, R7.reuse, R15, R12 ;  /* 0x0000000f070c7223 */ /* 0x048fe2000000000c */
[----:B--2---:R-:W-:Y:S01]  /*0ae0*/  FFMA R26, R7, R11, R26 ;  /* 0x0000000b071a7223 */ /* 0x004fe2000000001a */
[-C--:B----4-:R-:W-:Y:S01]  /*0af0*/  FFMA R8, R15, R9.reuse, R8 ;  /* 0x000000090f087223 */ /* 0x090fe20000000008 */
[----:B------:R-:W-:-:S07]  /*0b00*/  FFMA R22, R11, R9, R22 ;  /* 0x000000090b167223 */ /* 0x000fce0000000016 */
.L_x_13:
[----:B------:R-:W0:Y:S01]  /*0b10*/  LDCU UR4, c[0x0][0x398] ;  /* 0x00007300ff0477ac */ /* 0x000e220008000800 */
[----:B------:R-:W1:Y:S01]  /*0b20*/  LDC.64 R2, c[0x0][0x390] ;  /* 0x0000e400ff027b82 */ /* 0x000e620000000a00 */
[----:B------:R-:W-:-:S04]  /*0b30*/  IADD3 R4, PT, PT, R0, 0x1, RZ ;  /* 0x0000000100047810 */ /* 0x000fc80007ffe0ff */
[-C--:B------:R-:W-:Y:S02]  /*0b40*/  ISETP.GE.AND P1, PT, R4, R21.reuse, PT ;  /* 0x000000150400720c */ /* 0x080fe40003f26270 */
[C---:B------:R-:W-:Y:S01]  /*0b50*/  IADD3 R4, PT, PT, R13.reuse, 0x1, RZ ;  /* 0x000000010d047810 */ /* 0x040fe20007ffe0ff */
[----:B------:R-:W-:-:S03]  /*0b60*/  IMAD R13, R13, R21, R0 ;  /* 0x000000150d0d7224 */ /* 0x000fc600078e0200 */
[----:B0-----:R-:W-:Y:S01]  /*0b70*/  ISETP.GE.AND P0, PT, R4, UR4, PT ;  /* 0x0000000404007c0c */ /* 0x001fe2000bf06270 */
[----:B-1----:R-:W-:-:S05]  /*0b80*/  IMAD.WIDE R2, R13, 0x4, R2 ;  /* 0x000000040d027825 */ /* 0x002fca00078e0202 */
[----:B------:R0:W-:Y:S04]  /*0b90*/  STG.E desc[UR8][R2.64], R12 ;  /* 0x0000000c02007986 */ /* 0x0001e8000c101908 */
[----:B------:R0:W-:Y:S03]  /*0ba0*/  @!P1 STG.E desc[UR8][R2.64+0x4], R26 ;  /* 0x0000041a02009986 */ /* 0x0001e6000c101908 */
[----:B------:R-:W-:Y:S05]  /*0bb0*/  @P0 EXIT ;  /* 0x000000000000094d */ /* 0x000fea0003800000 */
[----:B0-----:R-:W-:-:S05]  /*0bc0*/  IMAD.WIDE R2, R21, 0x4, R2 ;  /* 0x0000000415027825 */ /* 0x001fca00078e0202 */
[----:B------:R0:W-:Y:S01]  /*0bd0*/  STG.E desc[UR8][R2.64], R8 ;  /* 0x0000000802007986 */ /* 0x0001e2000c101908 */
[----:B------:R-:W-:Y:S05]  /*0be0*/  @P1 EXIT ;  /* 0x000000000000194d */ /* 0x000fea0003800000 */
[----:B------:R-:W-:Y:S01]  /*0bf0*/  STG.E desc[UR8][R2.64+0x4], R22 ;  /* 0x0000041602007986 */ /* 0x000fe2000c101908 */
[----:B------:R-:W-:Y:S05]  /*0c00*/  EXIT ;  /* 0x000000000000794d */ /* 0x000fea0003800000 */
.L_x_17:
        /* <DEDUP_REMOVED lines=15> */
.L_x_30:


//--------------------- .text._Z17matmul2_coalescedPfS_S_iii --------------------------
	.section	.text._Z17matmul2_coalescedPfS_S_iii,"ax",@progbits
	.align	128
        .global         _Z17matmul2_coalescedPfS_S_iii
        .type           _Z17matmul2_coalescedPfS_S_iii,@function
        .size           _Z17matmul2_coalescedPfS_S_iii,(.L_x_31 - _Z17matmul2_coalescedPfS_S_iii)
        .other          _Z17matmul2_coalescedPfS_S_iii,@"STO_CUDA_ENTRY STV_DEFAULT"
_Z17matmul2_coalescedPfS_S_iii:
.text._Z17matmul2_coalescedPfS_S_iii:
[----:B------:R-:W-:Y:S01]  /*0000*/  LDC R1, c[0x0][0x37c] ;  /* 0x0000df00ff017b82 */ /* 0x000fe20000000800 */
[----:B------:R-:W0:Y:S07]  /*0010*/  S2R R0, SR_TID.X ;  /* 0x0000000000007919 */ /* 0x000e2e0000002100 */
[----:B------:R-:W0:Y:S01]  /*0020*/  S2UR UR4, SR_CTAID.X ;  /* 0x00000000000479c3 */ /* 0x000e220000002500 */
[----:B------:R-:W1:Y:S07]  /*0030*/  S2R R19, SR_TID.Y ;  /* 0x0000000000137919 */ /* 0x000e6e0000002200 */
[----:B------:R-:W0:Y:S08]  /*0040*/  LDC R5, c[0x0][0x360] ;  /* 0x0000d800ff057b82 */ /* 0x000e300000000800 */
[----:B------:R-:W1:Y:S08]  /*0050*/  S2UR UR5, SR_CTAID.Y ;  /* 0x00000000000579c3 */ /* 0x000e700000002600 */
[----:B------:R-:W1:Y:S08]  /*0060*/  LDC R4, c[0x0][0x364] ;  /* 0x0000d900ff047b82 */ /* 0x000e700000000800 */
[----:B------:R-:W2:Y:S01]  /*0070*/  LDC.64 R2, c[0x0][0x398] ;  /* 0x0000e600ff027b82 */ /* 0x000ea20000000a00 */
[----:B0-----:R-:W-:-:S02]  /*0080*/  IMAD R0, R5, UR4, R0 ;  /* 0x0000000405007c24 */ /* 0x001fc4000f8e0200 */
[----:B-1----:R-:W-:-:S03]  /*0090*/  IMAD R19, R4, UR5, R19 ;  /* 0x0000000504137c24 */ /* 0x002fc6000f8e0213 */
[----:B--2---:R-:W-:-:S04]  /*00a0*/  ISETP.GE.AND P0, PT, R0, R3, PT ;  /* 0x000000030000720c */ /* 0x004fc80003f06270 */
[----:B------:R-:W-:-:S13]  /*00b0*/  ISETP.GE.OR P0, PT, R19, R2, P0 ;  /* 0x000000021300720c */ /* 0x000fda0000706670 */
[----:B------:R-:W-:Y:S05]  /*00c0*/  @P0 EXIT ;  /* 0x000000000000094d */ /* 0x000fea0003800000 */
[----:B------:R-:W0:Y:S01]  /*00d0*/  LDC R2, c[0x0][0x3a0] ;  /* 0x0000e800ff027b82 */ /* 0x000e220000000800 */
[----:B------:R-:W1:Y:S01]  /*00e0*/  LDCU.64 UR4, c[0x0][0x358] ;  /* 0x00006b00ff0477ac */ /* 0x000e620008000a00 */
[----:B------:R-:W-:Y:S01]  /*00f0*/  HFMA2 R24, -RZ, RZ, 0, 0 ;  /* 0x00000000ff187431 */ /* 0x000fe200000001ff */
[----:B0-----:R-:W-:-:S13]  /*0100*/  ISETP.GE.AND P0, PT, R2, 0x1, PT ;  /* 0x000000010200780c */ /* 0x001fda0003f06270 */
[----:B-1----:R-:W-:Y:S05]  /*0110*/  @!P0 BRA `(.L_x_18) ;  /* 0x0000000400e08947 */ /* 0x002fea0003800000 */
[C---:B------:R-:W-:Y:S01]  /*0120*/  ISETP.GE.U32.AND P1, PT, R2.reuse, 0x8, PT ;  /* 0x000000080200780c */ /* 0x040fe20003f26070 */
[----:B------:R-:W-:Y:S01]  /*0130*/  IMAD R20, R19, R2, RZ ;  /* 0x0000000213147224 */ /* 0x000fe200078e02ff */
[----:B------:R-:W-:Y:S02]  /*0140*/  LOP3.LUT R27, R2, 0x7, RZ, 0xc0, !PT ;  /* 0x00000007021b7812 */ /* 0x000fe400078ec0ff */
[----:B------:R-:W-:Y:S02]  /*0150*/  MOV R24, RZ ;  /* 0x000000ff00187202 */ /* 0x000fe40000000f00 */
[----:B------:R-:W-:Y:S02]  /*0160*/  ISETP.NE.AND P0, PT, R27, RZ, PT ;  /* 0x000000ff1b00720c */ /* 0x000fe40003f05270 */
[----:B------:R-:W-:-:S05]  /*0170*/  MOV R21, RZ ;  /* 0x000000ff00157202 */ /* 0x000fca0000000f00 */
[----:B------:R-:W-:Y:S06]  /*0180*/  @!P1 BRA `(.L_x_19) ;  /* 0x0000000000c49947 */ /* 0x000fec0003800000 */
[----:B------:R-:W0:Y:S01]  /*0190*/  LDC.64 R4, c[0x0][0x380] ;  /* 0x0000e000ff047b82 */ /* 0x000e220000000a00 */
[----:B------:R-:W-:Y:S02]  /*01a0*/  LOP3.LUT R21, R2, 0x7ffffff8, RZ, 0xc0, !PT ;  /* 0x7ffffff802157812 */ /* 0x000fe400078ec0ff */
[----:B------:R-:W-:Y:S02]  /*01b0*/  MOV R24, RZ ;  /* 0x000000ff00187202 */ /* 0x000fe40000000f00 */
[----:B------:R-:W-:Y:S02]  /*01c0*/  MOV R18, R0 ;  /* 0x0000000000127202 */ /* 0x000fe40000000f00 */
[----:B------:R-:W-:Y:S01]  /*01d0*/  IADD3 R22, PT, PT, -R21, RZ, RZ ;  /* 0x000000ff15167210 */ /* 0x000fe20007ffe1ff */
[----:B0-----:R-:W-:-:S03]  /*01e0*/  IMAD.WIDE.U32 R4, R20, 0x4, R4 ;  /* 0x0000000414047825 */ /* 0x001fc600078e0004 */
[----:B------:R-:W-:-:S04]  /*01f0*/  IADD3 R6, P1, PT, R4, 0x10, RZ ;  /* 0x0000001004067810 */ /* 0x000fc80007f3e0ff */
[----:B------:R-:W-:-:S09]  /*0200*/  IADD3.X R7, PT, PT, RZ, R5, RZ, P1, !PT ;  /* 0x00000005ff077210 */ /* 0x000fd20000ffe4ff */
.L_x_20:
[----:B------:R-:W0:Y:S01]  /*0210*/  LDC.64 R16, c[0x0][0x388] ;  /* 0x0000e200ff107b82 */ /* 0x000e220000000a00 */
[----:B------:R-:W-:Y:S02]  /*0220*/  MOV R4, R6 ;  /* 0x0000000600047202 */ /* 0x000fe40000000f00 */
[----:B------:R-:W-:-:S05]  /*0230*/  MOV R5, R7 ;  /* 0x0000000700057202 */ /* 0x000fca0000000f00 */
[----:B------:R-:W2:Y:S04]  /*0240*/  LDG.E R25, desc[UR4][R4.64+-0x10] ;  /* 0xfffff00404197981 */ /* 0x000ea8000c1e1900 */
[----:B------:R-:W3:Y:S04]  /*0250*/  LDG.E R23, desc[UR4][R4.64+-0xc] ;  /* 0xfffff40404177981 */ /* 0x000ee8000c1e1900 */
[----:B------:R-:W4:Y:S04]  /*0260*/  LDG.E R29, desc[UR4][R4.64+-0x8] ;  /* 0xfffff804041d7981 */ /* 0x000f28000c1e1900 */
[----:B------:R-:W5:Y:S01]  /*0270*/  LDG.E R28, desc[UR4][R4.64+-0x4] ;  /* 0xfffffc04041c7981 */ /* 0x000f62000c1e1900 */
[----:B0-----:R-:W-:-:S05]  /*0280*/  IMAD.WIDE R16, R18, 0x4, R16 ;  /* 0x0000000412107825 */ /* 0x001fca00078e0210 */
[----:B------:R0:W2:Y:S01]  /*0290*/  LDG.E R26, desc[UR4][R16.64] ;  /* 0x00000004101a7981 */ /* 0x0000a2000c1e1900 */
[----:B------:R-:W-:-:S04]  /*02a0*/  IMAD.WIDE R14, R3, 0x4, R16 ;  /* 0x00000004030e7825 */ /* 0x000fc800078e0210 */
[C---:B------:R-:W-:Y:S02]  /*02b0*/  IMAD.WIDE R6, R3.reuse, 0x4, R14 ;  /* 0x0000000403067825 */ /* 0x040fe400078e020e */
[----:B------:R-:W3:Y:S02]  /*02c0*/  LDG.E R14, desc[UR4][R14.64] ;  /* 0x000000040e0e7981 */ /* 0x000ee4000c1e1900 */
[C---:B------:R-:W-:Y:S02]  /*02d0*/  IMAD.WIDE R10, R3.reuse, 0x4, R6 ;  /* 0x00000004030a7825 */ /* 0x040fe400078e0206 */
[----:B------:R-:W4:Y:S02]  /*02e0*/  LDG.E R6, desc[UR4][R6.64] ;  /* 0x0000000406067981 */ /* 0x000f24000c1e1900 */
[C---:B------:R-:W-:Y:S02]  /*02f0*/  IMAD.WIDE R8, R3.reuse, 0x4, R10 ;  /* 0x0000000403087825 */ /* 0x040fe400078e020a */
[----:B------:R-:W5:Y:S02]  /*0300*/  LDG.E R10, desc[UR4][R10.64] ;  /* 0x000000040a0a7981 */ /* 0x000f64000c1e1900 */
[----:B------:R-:W-:-:S02]  /*0310*/  IMAD.WIDE R12, R3, 0x4, R8 ;  /* 0x00000004030c7825 */ /* 0x000fc400078e0208 */
[----:B------:R-:W5:Y:S04]  /*0320*/  LDG.E R7, desc[UR4][R4.64] ;  /* 0x0000000404077981 */ /* 0x000f68000c1e1900 */
[----:B------:R-:W5:Y:S01]  /*0330*/  LDG.E R8, desc[UR4][R8.64] ;  /* 0x0000000408087981 */ /* 0x000f62000c1e1900 */
[----:B0-----:R-:W-:-:S03]  /*0340*/  IMAD.WIDE R16, R3, 0x4, R12 ;  /* 0x0000000403107825 */ /* 0x001fc600078e020c */
[----:B------:R-:W5:Y:S04]  /*0350*/  LDG.E R12, desc[UR4][R12.64] ;  /* 0x000000040c0c7981 */ /* 0x000f68000c1e1900 */
[----:B------:R-:W5:Y:S04]  /*0360*/  LDG.E R15, desc[UR4][R16.64] ;  /* 0x00000004100f7981 */ /* 0x000f68000c1e1900 */
[----:B------:R-:W5:Y:S04]  /*0370*/  LDG.E R9, desc[UR4][R4.64+0x4] ;  /* 0x0000040404097981 */ /* 0x000f68000c1e1900 */
[----:B------:R-:W5:Y:S01]  /*0380*/  LDG.E R11, desc[UR4][R4.64+0xc] ;  /* 0x00000c04040b7981 */ /* 0x000f62000c1e1900 */
[----:B--2---:R-:W-:Y:S01]  /*0390*/  FFMA R26, R25, R26, R24 ;  /* 0x0000001a191a7223 */ /* 0x004fe20000000018 */
[----:B------:R-:W-:-:S02]  /*03a0*/  IMAD.WIDE R24, R3, 0x4, R16 ;  /* 0x0000000403187825 */ /* 0x000fc400078e0210 */
[----:B------:R-:W2:Y:S04]  /*03b0*/  LDG.E R16, desc[UR4][R4.64+0x8] ;  /* 0x0000080404107981 */ /* 0x000ea8000c1e1900 */
[----:B------:R-:W2:Y:S01]  /*03c0*/  LDG.E R24, desc[UR4][R24.64] ;  /* 0x0000000418187981 */ /* 0x000ea2000c1e1900 */
[----:B---3--:R-:W-:Y:S01]  /*03d0*/  FFMA R14, R23, R14, R26 ;  /* 0x0000000e170e7223 */ /* 0x008fe2000000001a */
[----:B------:R-:W-:-:S03]  /*03e0*/  IADD3 R22, PT, PT, R22, 0x8, RZ ;  /* 0x0000000816167810 */ /* 0x000fc60007ffe0ff */
[----:B----4-:R-:W-:Y:S01]  /*03f0*/  FFMA R29, R29, R6, R14 ;  /* 0x000000061d1d7223 */ /* 0x010fe2000000000e */
[----:B------:R-:W-:-:S03]  /*0400*/  ISETP.NE.AND P1, PT, R22, RZ, PT ;  /* 0x000000ff1600720c */ /* 0x000fc60003f25270 */
[----:B-----5:R-:W-:Y:S01]  /*0410*/  FFMA R10, R28, R10, R29 ;  /* 0x0000000a1c0a7223 */ /* 0x020fe2000000001d */
[----:B------:R-:W-:-:S03]  /*0420*/  IADD3 R6, P2, PT, R4, 0x20, RZ ;  /* 0x0000002004067810 */ /* 0x000fc60007f5e0ff */
[----:B------:R-:W-:Y:S01]  /*0430*/  FFMA R8, R7, R8, R10 ;  /* 0x0000000807087223 */ /* 0x000fe2000000000a */
[----:B------:R-:W-:Y:S02]  /*0440*/  IADD3.X R7, PT, PT, RZ, R5, RZ, P2, !PT ;  /* 0x00000005ff077210 */ /* 0x000fe400017fe4ff */
[----:B------:R-:W-:Y:S01]  /*0450*/  LEA R18, R3, R18, 0x3 ;  /* 0x0000001203127211 */ /* 0x000fe200078e18ff */
[----:B------:R-:W-:-:S04]  /*0460*/  FFMA R9, R9, R12, R8 ;  /* 0x0000000c09097223 */ /* 0x000fc80000000008 */
[----:B--2---:R-:W-:-:S04]  /*0470*/  FFMA R16, R16, R15, R9 ;  /* 0x0000000f10107223 */ /* 0x004fc80000000009 */
[----:B------:R-:W-:Y:S01]  /*0480*/  FFMA R24, R11, R24, R16 ;  /* 0x000000180b187223 */ /* 0x000fe20000000010 */
[----:B------:R-:W-:Y:S06]  /*0490*/  @P1 BRA `(.L_x_20) ;  /* 0xfffffffc005c1947 */ /* 0x000fec000383ffff */
.L_x_19:
[----:B------:R-:W-:Y:S05]  /*04a0*/  @!P0 BRA `(.L_x_18) ;  /* 0x0000000000fc8947 */ /* 0x000fea0003800000 */
[----:B------:R-:W-:Y:S02]  /*04b0*/  ISETP.GE.U32.AND P1, PT, R27, 0x4, PT ;  /* 0x000000041b00780c */ /* 0x000fe40003f26070 */
[----:B------:R-:W-:-:S04]  /*04c0*/  LOP3.LUT R16, R2, 0x3, RZ, 0xc0, !PT ;  /* 0x0000000302107812 */ /* 0x000fc800078ec0ff */
[----:B------:R-:W-:-:S07]  /*04d0*/  ISETP.NE.AND P0, PT, R16, RZ, PT ;  /* 0x000000ff1000720c */ /* 0x000fce0003f05270 */
[----:B------:R-:W-:Y:S06]  /*04e0*/  @!P1 BRA `(.L_x_21) ;  /* 0x00000000006c9947 */ /* 0x000fec0003800000 */
[----:B------:R-:W0:Y:S01]  /*04f0*/  LDC.64 R6, c[0x0][0x388] ;  /* 0x0000e200ff067b82 */ /* 0x000e220000000a00 */
[----:B------:R-:W1:Y:S01]  /*0500*/  LDCU.64 UR6, c[0x0][0x380] ;  /* 0x00007000ff0677ac */ /* 0x000e620008000a00 */
[----:B------:R-:W-:Y:S01]  /*0510*/  IMAD R9, R21, R3, R0 ;  /* 0x0000000315097224 */ /* 0x000fe200078e0200 */
[CC--:B------:R-:W-:Y:S02]  /*0520*/  IADD3 R5, PT, PT, R20.reuse, R21.reuse, RZ ;  /* 0x0000001514057210 */ /* 0x0c0fe40007ffe0ff */
[----:B------:R-:W-:-:S03]  /*0530*/  IADD3 R10, P1, PT, R20, R21, RZ ;  /* 0x00000015140a7210 */ /* 0x000fc60007f3e0ff */
[----:B------:R-:W2:Y:S01]  /*0540*/  LDC.64 R14, c[0x0][0x380] ;  /* 0x0000e000ff0e7b82 */ /* 0x000ea20000000a00 */
[----:B0-----:R-:W-:-:S04]  /*0550*/  IMAD.WIDE R6, R9, 0x4, R6 ;  /* 0x0000000409067825 */ /* 0x001fc800078e0206 */
[----:B------:R-:W-:Y:S02]  /*0560*/  IMAD.WIDE R8, R3, 0x4, R6 ;  /* 0x0000000403087825 */ /* 0x000fe400078e0206 */
[----:B------:R-:W3:Y:S02]  /*0570*/  LDG.E R6, desc[UR4][R6.64] ;  /* 0x0000000406067981 */ /* 0x000ee4000c1e1900 */
[----:B--2---:R-:W-:Y:S01]  /*0580*/  IMAD.WIDE.U32 R14, R5, 0x4, R14 ;  /* 0x00000004050e7825 */ /* 0x004fe200078e000e */
[----:B------:R-:W-:Y:S02]  /*0590*/  IADD3.X R5, PT, PT, RZ, RZ, RZ, P1, !PT ;  /* 0x000000ffff057210 */ /* 0x000fe40000ffe4ff */
[----:B-1----:R-:W-:-:S03]  /*05a0*/  LEA R4, P1, R10, UR6, 0x2 ;  /* 0x000000060a047c11 */ /* 0x002fc6000f8210ff */
[----:B------:R-:W3:Y:S01]  /*05b0*/  LDG.E R15, desc[UR4][R14.64] ;  /* 0x000000040e0f7981 */ /* 0x000ee2000c1e1900 */
[----:B------:R-:W-:Y:S01]  /*05c0*/  LEA.HI.X R5, R10, UR7, R5, 0x2, P1 ;  /* 0x000000070a057c11 */ /* 0x000fe200088f1405 */
[C---:B------:R-:W-:Y:S02]  /*05d0*/  IMAD.WIDE R10, R3.reuse, 0x4, R8 ;  /* 0x00000004030a7825 */ /* 0x040fe400078e0208 */
[----:B------:R-:W2:Y:S04]  /*05e0*/  LDG.E R8, desc[UR4][R8.64] ;  /* 0x0000000408087981 */ /* 0x000ea8000c1e1900 */
[----:B------:R-:W2:Y:S01]  /*05f0*/  LDG.E R17, desc[UR4][R4.64+0x4] ;  /* 0x0000040404117981 */ /* 0x000ea2000c1e1900 */
[----:B------:R-:W-:-:S03]  /*0600*/  IMAD.WIDE R12, R3, 0x4, R10 ;  /* 0x00000004030c7825 */ /* 0x000fc600078e020a */
[----:B------:R-:W4:Y:S04]  /*0610*/  LDG.E R22, desc[UR4][R10.64] ;  /* 0x000000040a167981 */ /* 0x000f28000c1e1900 */
[----:B------:R-:W4:Y:S04]  /*0620*/  LDG.E R18, desc[UR4][R4.64+0x8] ;  /* 0x0000080404127981 */ /* 0x000f28000c1e1900 */
[----:B------:R-:W5:Y:S04]  /*0630*/  LDG.E R26, desc[UR4][R4.64+0xc] ;  /* 0x00000c04041a7981 */ /* 0x000f68000c1e1900 */
[----:B------:R-:W5:Y:S01]  /*0640*/  LDG.E R12, desc[UR4][R12.64] ;  /* 0x000000040c0c7981 */ /* 0x000f62000c1e1900 */
[----:B------:R-:W-:Y:S01]  /*0650*/  IADD3 R21, PT, PT, R21, 0x4, RZ ;  /* 0x0000000415157810 */ /* 0x000fe20007ffe0ff */
[----:B---3--:R-:W-:-:S04]  /*0660*/  FFMA R24, R15, R6, R24 ;  /* 0x000000060f187223 */ /* 0x008fc80000000018 */
[----:B--2---:R-:W-:-:S04]  /*0670*/  FFMA R17, R17, R8, R24 ;  /* 0x0000000811117223 */ /* 0x004fc80000000018 */
[----:B----4-:R-:W-:-:S04]  /*0680*/  FFMA R17, R18, R22, R17 ;  /* 0x0000001612117223 */ /* 0x010fc80000000011 */
[----:B-----5:R-:W-:-:S07]  /*0690*/  FFMA R24, R26, R12, R17 ;  /* 0x0000000c1a187223 */ /* 0x020fce0000000011 */
.L_x_21:
[----:B------:R-:W-:Y:S05]  /*06a0*/  @!P0 BRA `(.L_x_18) ;  /* 0x00000000007c8947 */ /* 0x000fea0003800000 */
[----:B------:R-:W-:Y:S01]  /*06b0*/  ISETP.NE.AND P1, PT, R16, 0x1, PT ;  /* 0x000000011000780c */ /* 0x000fe20003f25270 */
[----:B------:R-:W0:Y:S01]  /*06c0*/  LDC.64 R12, c[0x0][0x380] ;  /* 0x0000e000ff0c7b82 */ /* 0x000e220000000a00 */
[----:B------:R-:W-:-:S04]  /*06d0*/  LOP3.LUT R2, R2, 0x1, RZ, 0xc0, !PT ;  /* 0x0000000102027812 */ /* 0x000fc800078ec0ff */
[----:B------:R-:W-:-:S03]  /*06e0*/  ISETP.NE.U32.AND P0, PT, R2, 0x1, PT ;  /* 0x000000010200780c */ /* 0x000fc60003f05070 */
[----:B------:R-:W1:Y:S04]  /*06f0*/  LDC.64 R10, c[0x0][0x388] ;  /* 0x0000e200ff0a7b82 */ /* 0x000e680000000a00 */
[CC--:B------:R-:W-:Y:S02]  /*0700*/  @P1 IADD3 R15, PT, PT, R20.reuse, R21.reuse, RZ ;  /* 0x00000015140f1210 */ /* 0x0c0fe40007ffe0ff */
[----:B------:R-:W-:Y:S02]  /*0710*/  @P1 IADD3 R2, P2, PT, R20, R21, RZ ;  /* 0x0000001514021210 */ /* 0x000fe40007f5e0ff */
[----:B------:R-:W2:Y:S02]  /*0720*/  @P1 LDC.64 R4, c[0x0][0x380] ;  /* 0x0000e000ff041b82 */ /* 0x000ea40000000a00 */
[----:B------:R-:W-:-:S06]  /*0730*/  @P1 IADD3.X R14, PT, PT, RZ, RZ, RZ, P2, !PT ;  /* 0x000000ffff0e1210 */ /* 0x000fcc00017fe4ff */
[----:B------:R-:W3:Y:S01]  /*0740*/  LDC.64 R6, c[0x0][0x380] ;  /* 0x0000e000ff067b82 */ /* 0x000ee20000000a00 */
[----:B0-----:R-:W-:-:S04]  /*0750*/  @P1 IMAD.WIDE.U32 R12, R15, 0x4, R12 ;  /* 0x000000040f0c1825 */ /* 0x001fc800078e000c */
[C---:B------:R-:W-:Y:S01]  /*0760*/  @P1 IMAD R15, R21.reuse, R3, R0 ;  /* 0x00000003150f1224 */ /* 0x040fe200078e0200 */
[----:B------:R-:W-:Y:S01]  /*0770*/  @P1 IADD3 R21, PT, PT, R21, 0x2, RZ ;  /* 0x0000000215151810 */ /* 0x000fe20007ffe0ff */
[----:B------:R-:W4:Y:S01]  /*0780*/  @P1 LDG.E R13, desc[UR4][R12.64] ;  /* 0x000000040c0d1981 */ /* 0x000f22000c1e1900 */
[----:B------:R-:W0:Y:S01]  /*0790*/  LDC.64 R8, c[0x0][0x388] ;  /* 0x0000e200ff087b82 */ /* 0x000e220000000a00 */
[----:B-1----:R-:W-:Y:S01]  /*07a0*/  @P1 IMAD.WIDE R10, R15, 0x4, R10 ;  /* 0x000000040f0a1825 */ /* 0x002fe200078e020a */
[----:B------:R-:W-:Y:S02]  /*07b0*/  @!P0 IADD3 R17, PT, PT, R20, R21, RZ ;  /* 0x0000001514118210 */ /* 0x000fe40007ffe0ff */
[----:B--2---:R-:W-:Y:S01]  /*07c0*/  @P1 LEA R4, P2, R2, R4, 0x2 ;  /* 0x0000000402041211 */ /* 0x004fe200078410ff */
[----:B------:R-:W-:-:S03]  /*07d0*/  @!P0 IMAD R21, R21, R3, R0 ;  /* 0x0000000315158224 */ /* 0x000fc600078e0200 */
[----:B------:R-:W-:Y:S01]  /*07e0*/  @P1 LEA.HI.X R5, R2, R5, R14, 0x2, P2 ;  /* 0x0000000502051211 */ /* 0x000fe200010f140e */
[----:B------:R-:W-:Y:S01]  /*07f0*/  @P1 IMAD.WIDE R14, R3, 0x4, R10 ;  /* 0x00000004030e1825 */ /* 0x000fe200078e020a */
[----:B------:R-:W4:Y:S03]  /*0800*/  @P1 LDG.E R2, desc[UR4][R10.64] ;  /* 0x000000040a021981 */ /* 0x000f26000c1e1900 */
[----:B---3--:R-:W-:Y:S01]  /*0810*/  @!P0 IMAD.WIDE.U32 R6, R17, 0x4, R6 ;  /* 0x0000000411068825 */ /* 0x008fe200078e0006 */
[----:B------:R-:W2:Y:S04]  /*0820*/  @P1 LDG.E R5, desc[UR4][R4.64+0x4] ;  /* 0x0000040404051981 */ /* 0x000ea8000c1e1900 */
[----:B------:R-:W2:Y:S01]  /*0830*/  @P1 LDG.E R14, desc[UR4][R14.64] ;  /* 0x000000040e0e1981 */ /* 0x000ea2000c1e1900 */
[----:B0-----:R-:W-:-:S03]  /*0840*/  @!P0 IMAD.WIDE R8, R21, 0x4, R8 ;  /* 0x0000000415088825 */ /* 0x001fc600078e0208 */
[----:B------:R-:W3:Y:S04]  /*0850*/  @!P0 LDG.E R7, desc[UR4][R6.64] ;  /* 0x0000000406078981 */ /* 0x000ee8000c1e1900 */
[----:B------:R-:W3:Y:S01]  /*0860*/  @!P0 LDG.E R8, desc[UR4][R8.64] ;  /* 0x0000000408088981 */ /* 0x000ee2000c1e1900 */
[----:B----4-:R-:W-:-:S04]  /*0870*/  @P1 FFMA R2, R13, R2, R24 ;  /* 0x000000020d021223 */ /* 0x010fc80000000018 */
[----:B--2---:R-:W-:-:S04]  /*0880*/  @P1 FFMA R24, R5, R14, R2 ;  /* 0x0000000e05181223 */ /* 0x004fc80000000002 */
[----:B---3--:R-:W-:-:S07]  /*0890*/  @!P0 FFMA R24, R7, R8, R24 ;  /* 0x0000000807188223 */ /* 0x008fce0000000018 */
.L_x_18:
[----:B------:R-:W0:Y:S01]  /*08a0*/  LDC.64 R4, c[0x0][0x390] ;  /* 0x0000e400ff047b82 */ /* 0x000e220000000a00 */
[----:B------:R-:W-:-:S04]  /*08b0*/  IMAD R3, R19, R3, R0 ;  /* 0x0000000313037224 */ /* 0x000fc800078e0200 */
[----:B0-----:R-:W-:-:S05]  /*08c0*/  IMAD.WIDE R2, R3, 0x4, R4 ;  /* 0x0000000403027825 */ /* 0x001fca00078e0204 */
[----:B------:R-:W-:Y:S01]  /*08d0*/  STG.E desc[UR4][R2.64], R24 ;  /* 0x0000001802007986 */ /* 0x000fe2000c101904 */
[----:B------:R-:W-:Y:S05]  /*08e0*/  EXIT ;  /* 0x000000000000794d */ /* 0x000fea0003800000 */
.L_x_22:
        /* <DEDUP_REMOVED lines=9> */
.L_x_31:


//--------------------- .text._Z13matmul1_naivePfS_S_iii --------------------------
	.section	.text._Z13matmul1_naivePfS_S_iii,"ax",@progbits
	.align	128
        .global         _Z13matmul1_naivePfS_S_iii
        .type           _Z13matmul1_naivePfS_S_iii,@function
        .size           _Z13matmul1_naivePfS_S_iii,(.L_x_32 - _Z13matmul1_naivePfS_S_iii)
        .other          _Z13matmul1_naivePfS_S_iii,@"STO_CUDA_ENTRY STV_DEFAULT"
_Z13matmul1_naivePfS_S_iii:
.text._Z13matmul1_naivePfS_S_iii:
[----:B------:R-:W-:Y:S01]  /*0000*/  LDC R1, c[0x0][0x37c] ;  /* 0x0000df00ff017b82 */ /* 0x000fe20000000800 */
[----:B------:R-:W0:Y:S07]  /*0010*/  S2R R16, SR_TID.Y ;  /* 0x0000000000107919 */ /* 0x000e2e0000002200 */
[----:B------:R-:W1:Y:S01]  /*0020*/  LDC R5, c[0x0][0x360] ;  /* 0x0000d800ff057b82 */ /* 0x000e620000000800 */
[----:B------:R-:W1:Y:S07]  /*0030*/  S2R R0, SR_TID.X ;  /* 0x0000000000007919 */ /* 0x000e6e0000002100 */
[----:B------:R-:W0:Y:S08]  /*0040*/  S2UR UR5, SR_CTAID.Y ;  /* 0x00000000000579c3 */ /* 0x000e300000002600 */
[----:B------:R-:W0:Y:S08]  /*0050*/  LDC R7, c[0x0][0x364] ;  /* 0x0000d900ff077b82 */ /* 0x000e300000000800 */
[----:B------:R-:W1:Y:S08]  /*0060*/  S2UR UR4, SR_CTAID.X ;  /* 0x00000000000479c3 */ /* 0x000e700000002500 */
        /* <DEDUP_REMOVED lines=18> */
[----:B------:R-:W0:Y:S01]  /*0190*/  LDCU.64 UR4, c[0x0][0x380] ;  /* 0x00007000ff0477ac */ /* 0x000e220008000a00 */
[----:B------:R-:W-:Y:S02]  /*01a0*/  LOP3.LUT R19, R17, 0x7ffffff8, RZ, 0xc0, !PT ;  /* 0x7ffffff811137812 */ /* 0x000fe400078ec0ff */
[----:B------:R-:W-:Y:S02]  /*01b0*/  MOV R26, RZ ;  /* 0x000000ff001a7202 */ /* 0x000fe40000000f00 */
[----:B------:R-:W-:Y:S02]  /*01c0*/  MOV R2, R18 ;  /* 0x0000001200027202 */ /* 0x000fe40000000f00 */
[----:B------:R-:W-:Y:S02]  /*01d0*/  MOV R22, R16 ;  /* 0x0000001000167202 */ /* 0x000fe40000000f00 */
[----:B------:R-:W-:Y:S01]  /*01e0*/  IADD3 R20, PT, PT, -R19, RZ, RZ ;  /* 0x000000ff13147210 */ /* 0x000fe20007ffe1ff */
[----:B0-----:R-:W-:-:S04]  /*01f0*/  UIADD3 UR4, UP0, UPT, UR4, 0x10, URZ ;  /* 0x0000001004047890 */ /* 0x001fc8000ff1e0ff */
[----:B------:R-:W-:-:S12]  /*0200*/  UIADD3.X UR5, UPT, UPT, URZ, UR5, URZ, UP0, !UPT ;  /* 0x00000005ff057290 */ /* 0x000fd800087fe4ff */
.L_x_25:
[----:B------:R-:W0:Y:S01]  /*0210*/  LDC.64 R14, c[0x0][0x388] ;  /* 0x0000e200ff0e7b82 */ /* 0x000e220000000a00 */
[----:B------:R-:W-:Y:S02]  /*0220*/  MOV R4, UR4 ;  /* 0x0000000400047c02 */ /* 0x000fe40008000f00 */
[----:B------:R-:W-:-:S03]  /*0230*/  MOV R5, UR5 ;  /* 0x0000000500057c02 */ /* 0x000fc60008000f00 */
[----:B------:R-:W-:-:S05]  /*0240*/  IMAD.WIDE R4, R2, 0x4, R4 ;  /* 0x0000000402047825 */ /* 0x000fca00078e0204 */
[----:B------:R-:W2:Y:S04]  /*0250*/  LDG.E R21, desc[UR6][R4.64+-0x10] ;  /* 0xfffff00604157981 */ /* 0x000ea8000c1e1900 */
[----:B------:R-:W3:Y:S04]  /*0260*/  LDG.E R23, desc[UR6][R4.64+-0xc] ;  /* 0xfffff40604177981 */ /* 0x000ee8000c1e1900 */
[----:B------:R-:W4:Y:S01]  /*0270*/  LDG.E R29, desc[UR6][R4.64+-0x8] ;  /* 0xfffff806041d7981 */ /* 0x000f22000c1e1900 */
[----:B0-----:R-:W-:-:S05]  /*0280*/  IMAD.WIDE R14, R22, 0x4, R14 ;  /* 0x00000004160e7825 */ /* 0x001fca00078e020e */
[----:B------:R0:W2:Y:S01]  /*0290*/  LDG.E R24, desc[UR6][R14.64] ;  /* 0x000000060e187981 */ /* 0x0000a2000c1e1900 */
[----:B------:R-:W-:-:S04]  /*02a0*/  IMAD.WIDE R12, R3, 0x4, R14 ;  /* 0x00000004030c7825 */ /* 0x000fc800078e020e */
[C---:B------:R-:W-:Y:S02]  /*02b0*/  IMAD.WIDE R6, R3.reuse, 0x4, R12 ;  /* 0x0000000403067825 */ /* 0x040fe400078e020c */
[----:B------:R-:W3:Y:S02]  /*02c0*/  LDG.E R12, desc[UR6][R12.64] ;  /* 0x000000060c0c7981 */ /* 0x000ee4000c1e1900 */
[C---:B------:R-:W-:Y:S02]  /*02d0*/  IMAD.WIDE R8, R3.reuse, 0x4, R6 ;  /* 0x0000000403087825 */ /* 0x040fe400078e0206 */
[----:B------:R1:W4:Y:S02]  /*02e0*/  LDG.E R28, desc[UR6][R6.64] ;  /* 0x00000006061c7981 */ /* 0x000324000c1e1900 */
[C---:B------:R-:W-:Y:S02]  /*02f0*/  IMAD.WIDE R10, R3.reuse, 0x4, R8 ;  /* 0x00000004030a7825 */ /* 0x040fe400078e0208 */
[----:B------:R-:W5:Y:S02]  /*0300*/  LDG.E R8, desc[UR6][R8.64] ;  /* 0x0000000608087981 */ /* 0x000f64000c1e1900 */
[----:B0-----:R-:W-:-:S05]  /*0310*/  IMAD.WIDE R14, R3, 0x4, R10 ;  /* 0x00000004030e7825 */ /* 0x001fca00078e020a */
        /* <DEDUP_REMOVED lines=8> */
[----:B-1----:R-:W-:-:S03]  /*03a0*/  IMAD.WIDE R6, R3, 0x4, R26 ;  /* 0x0000000403067825 */ /* 0x002fc600078e021a */
[----:B------:R-:W2:Y:S04]  /*03b0*/  LDG.E R15, desc[UR6][R4.64+0xc] ;  /* 0x00000c06040f7981 */ /* 0x000ea8000c1e1900 */
[----:B------:R-:W2:Y:S04]  /*03c0*/  LDG.E R6, desc[UR6][R6.64] ;  /* 0x0000000606067981 */ /* 0x000ea8000c1e1900 */
[----:B------:R-:W2:Y:S01]  /*03d0*/  LDG.E R5, desc[UR6][R26.64] ;  /* 0x000000061a057981 */ /* 0x000ea2000c1e1900 */
[----:B---3--:R-:W-:Y:S01]  /*03e0*/  FFMA R12, R23, R12, R24 ;  /* 0x0000000c170c7223 */ /* 0x008fe20000000018 */
[----:B------:R-:W-:-:S03]  /*03f0*/  IADD3 R20, PT, PT, R20, 0x8, RZ ;  /* 0x0000000814147810 */ /* 0x000fc60007ffe0ff */
[----:B----4-:R-:W-:Y:S01]  /*0400*/  FFMA R12, R29, R28, R12 ;  /* 0x0000001c1d0c7223 */ /* 0x010fe2000000000c */
[----:B------:R-:W-:Y:S02]  /*0410*/  ISETP.NE.AND P1, PT, R20, RZ, PT ;  /* 0x000000ff1400720c */ /* 0x000fe40003f25270 */
[----:B------:R-:W-:Y:S01]  /*0420*/  LEA R22, R3, R22, 0x3 ;  /* 0x0000001603167211 */ /* 0x000fe200078e18ff */
[----:B-----5:R-:W-:Y:S01]  /*0430*/  FFMA R8, R11, R8, R12 ;  /* 0x000000080b087223 */ /* 0x020fe2000000000c */
[----:B------:R-:W-:-:S03]  /*0440*/  IADD3 R2, PT, PT, R2, 0x8, RZ ;  /* 0x0000000802027810 */ /* 0x000fc60007ffe0ff */
[----:B--2---:R-:W-:-:S04]  /*0450*/  FFMA R9, R21, R9, R8 ;  /* 0x0000000915097223 */ /* 0x004fc80000000008 */
[----:B------:R-:W-:-:S04]  /*0460*/  FFMA R9, R14, R13, R9 ;  /* 0x0000000d0e097223 */ /* 0x000fc80000000009 */
[----:B------:R-:W-:-:S04]  /*0470*/  FFMA R10, R10, R5, R9 ;  /* 0x000000050a0a7223 */ /* 0x000fc80000000009 */
[----:B------:R-:W-:Y:S01]  /*0480*/  FFMA R26, R15, R6, R10 ;  /* 0x000000060f1a7223 */ /* 0x000fe2000000000a */
[----:B------:R-:W-:Y:S06]  /*0490*/  @P1 BRA `(.L_x_25) ;  /* 0xfffffffc005c1947 */ /* 0x000fec000383ffff */
.L_x_24:
[----:B------:R-:W-:Y:S05]  /*04a0*/  @!P0 BRA `(.L_x_23) ;  /* 0x0000000000d48947 */ /* 0x000fea0003800000 */
[----:B------:R-:W-:Y:S02]  /*04b0*/  ISETP.GE.U32.AND P0, PT, R25, 0x4, PT ;  /* 0x000000041900780c */ /* 0x000fe40003f06070 */
[----:B------:R-:W-:-:S04]  /*04c0*/  LOP3.LUT R2, R17, 0x3, RZ, 0xc0, !PT ;  /* 0x0000000311027812 */ /* 0x000fc800078ec0ff */
[----:B------:R-:W-:-:S07]  /*04d0*/  ISETP.NE.AND P1, PT, R2, RZ, PT ;  /* 0x000000ff0200720c */ /* 0x000fce0003f25270 */
[----:B------:R-:W-:Y:S06]  /*04e0*/  @!P0 BRA `(.L_x_26) ;  /* 0x0000000000588947 */ /* 0x000fec0003800000 */
[----:B------:R-:W0:Y:S01]  /*04f0*/  LDC.64 R10, c[0x0][0x388] ;  /* 0x0000e200ff0a7b82 */ /* 0x000e220000000a00 */
[----:B------:R-:W-:Y:S01]  /*0500*/  IMAD R9, R19, R3, R16 ;  /* 0x0000000313097224 */ /* 0x000fe200078e0210 */
[----:B------:R-:W-:-:S06]  /*0510*/  IADD3 R7, PT, PT, R18, R19, RZ ;  /* 0x0000001312077210 */ /* 0x000fcc0007ffe0ff */
[----:B------:R-:W1:Y:S01]  /*0520*/  LDC.64 R4, c[0x0][0x380] ;  /* 0x0000e000ff047b82 */ /* 0x000e620000000a00 */
[----:B0-----:R-:W-:-:S04]  /*0530*/  IMAD.WIDE R10, R9, 0x4, R10 ;  /* 0x00000004090a7825 */ /* 0x001fc800078e020a */
[----:B------:R-:W-:Y:S02]  /*0540*/  IMAD.WIDE R12, R3, 0x4, R10 ;  /* 0x00000004030c7825 */ /* 0x000fe400078e020a */
[----:B------:R-:W2:Y:S02]  /*0550*/  LDG.E R10, desc[UR6][R10.64] ;  /* 0x000000060a0a7981 */ /* 0x000ea4000c1e1900 */
[----:B-1----:R-:W-:-:S04]  /*0560*/  IMAD.WIDE R4, R7, 0x4, R4 ;  /* 0x0000000407047825 */ /* 0x002fc800078e0204 */
[C---:B------:R-:W-:Y:S01]  /*0570*/  IMAD.WIDE R6, R3.reuse, 0x4, R12 ;  /* 0x0000000403067825 */ /* 0x040fe200078e020c */
[----:B------:R-:W2:Y:S04]  /*0580*/  LDG.E R15, desc[UR6][R4.64] ;  /* 0x00000006040f7981 */ /* 0x000ea8000c1e1900 */
[----:B------:R-:W3:Y:S01]  /*0590*/  LDG.E R12, desc[UR6][R12.64] ;  /* 0x000000060c0c7981 */ /* 0x000ee2000c1e1900 */
[----:B------:R-:W-:-:S03]  /*05a0*/  IMAD.WIDE R8, R3, 0x4, R6 ;  /* 0x0000000403087825 */ /* 0x000fc600078e0206 */
[----:B------:R-:W3:Y:S04]  /*05b0*/  LDG.E R14, desc[UR6][R4.64+0x4] ;  /* 0x00000406040e7981 */ /* 0x000ee8000c1e1900 */
[----:B------:R-:W4:Y:S04]  /*05c0*/  LDG.E R20, desc[UR6][R6.64] ;  /* 0x0000000606147981 */ /* 0x000f28000c1e1900 */
[----:B------:R-:W4:Y:S04]  /*05d0*/  LDG.E R21, desc[UR6][R4.64+0x8] ;  /* 0x0000080604157981 */ /* 0x000f28000c1e1900 */
[----:B------:R-:W5:Y:S04]  /*05e0*/  LDG.E R23, desc[UR6][R4.64+0xc] ;  /* 0x00000c0604177981 */ /* 0x000f68000c1e1900 */
[----:B------:R-:W5:Y:S01]  /*05f0*/  LDG.E R8, desc[UR6][R8.64] ;  /* 0x0000000608087981 */ /* 0x000f62000c1e1900 */
[----:B------:R-:W-:Y:S01]  /*0600*/  IADD3 R19, PT, PT, R19, 0x4, RZ ;  /* 0x0000000413137810 */ /* 0x000fe20007ffe0ff */
[----:B--2---:R-:W-:-:S04]  /*0610*/  FFMA R15, R15, R10, R26 ;  /* 0x0000000a0f0f7223 */ /* 0x004fc8000000001a */
[----:B---3--:R-:W-:-:S04]  /*0620*/  FFMA R14, R14, R12, R15 ;  /* 0x0000000c0e0e7223 */ /* 0x008fc8000000000f */
[----:B----4-:R-:W-:-:S04]  /*0630*/  FFMA R14, R21, R20, R14 ;  /* 0x00000014150e7223 */ /* 0x010fc8000000000e */
[----:B-----5:R-:W-:-:S07]  /*0640*/  FFMA R26, R23, R8, R14 ;  /* 0x00000008171a7223 */ /* 0x020fce000000000e */
.L_x_26:
[----:B------:R-:W-:Y:S05]  /*0650*/  @!P1 BRA `(.L_x_23) ;  /* 0x0000000000689947 */ /* 0x000fea0003800000 */
[----:B------:R-:W0:Y:S01]  /*0660*/  LDC.64 R10, c[0x0][0x388] ;  /* 0x0000e200ff0a7b82 */ /* 0x000e220000000a00 */
[----:B------:R-:W-:Y:S02]  /*0670*/  ISETP.NE.AND P0, PT, R2, 0x1, PT ;  /* 0x000000010200780c */ /* 0x000fe40003f05270 */
[----:B------:R-:W-:-:S04]  /*0680*/  LOP3.LUT R17, R17, 0x1, RZ, 0xc0, !PT ;  /* 0x0000000111117812 */ /* 0x000fc800078ec0ff */
[----:B------:R-:W-:Y:S01]  /*0690*/  ISETP.NE.U32.AND P1, PT, R17, 0x1, PT ;  /* 0x000000011100780c */ /* 0x000fe20003f25070 */
[----:B------:R-:W1:Y:S06]  /*06a0*/  LDC.64 R8, c[0x0][0x380] ;  /* 0x0000e000ff087b82 */ /* 0x000e6c0000000a00 */
[C---:B------:R-:W-:Y:S01]  /*06b0*/  @P0 IMAD R15, R19.reuse, R3, R16 ;  /* 0x00000003130f0224 */ /* 0x040fe200078e0210 */
[----:B------:R-:W-:Y:S01]  /*06c0*/  @P0 IADD3 R13, PT, PT, R18, R19, RZ ;  /* 0x00000013120d0210 */ /* 0x000fe20007ffe0ff */
[----:B------:R-:W2:Y:S01]  /*06d0*/  LDC.64 R6, c[0x0][0x380] ;  /* 0x0000e000ff067b82 */ /* 0x000ea20000000a00 */
[----:B------:R-:W-:-:S07]  /*06e0*/  @P0 IADD3 R19, PT, PT, R19, 0x2, RZ ;  /* 0x0000000213130810 */ /* 0x000fce0007ffe0ff */
[----:B------:R-:W3:Y:S01]  /*06f0*/  LDC.64 R4, c[0x0][0x388] ;  /* 0x0000e200ff047b82 */ /* 0x000ee20000000a00 */
[----:B0-----:R-:W-:Y:S01]  /*0700*/  @P0 IMAD.WIDE R10, R15, 0x4, R10 ;  /* 0x000000040f0a0825 */ /* 0x001fe200078e020a */
[----:B------:R-:W-:-:S03]  /*0710*/  @!P1 IADD3 R15, PT, PT, R18, R19, RZ ;  /* 0x00000013120f9210 */ /* 0x000fc60007ffe0ff */
[----:B------:R-:W-:Y:S01]  /*0720*/  @!P1 IMAD R19, R19, R3, R16 ;  /* 0x0000000313139224 */ /* 0x000fe200078e0210 */
[----:B------:R-:W4:Y:S01]  /*0730*/  @P0 LDG.E R2, desc[UR6][R10.64] ;  /* 0x000000060a020981 */ /* 0x000f22000c1e1900 */
[----:B-1----:R-:W-:-:S04]  /*0740*/  @P0 IMAD.WIDE R8, R13, 0x4, R8 ;  /* 0x000000040d080825 */ /* 0x002fc800078e0208 */
[----:B------:R-:W-:Y:S01]  /*0750*/  @P0 IMAD.WIDE R12, R3, 0x4, R10 ;  /* 0x00000004030c0825 */ /* 0x000fe200078e020a */
[----:B------:R-:W4:Y:S03]  /*0760*/  @P0 LDG.E R17, desc[UR6][R8.64] ;  /* 0x0000000608110981 */ /* 0x000f26000c1e1900 */
[----:B--2---:R-:W-:Y:S01]  /*0770*/  @!P1 IMAD.WIDE R6, R15, 0x4, R6 ;  /* 0x000000040f069825 */ /* 0x004fe200078e0206 */
[----:B------:R-:W2:Y:S04]  /*0780*/  @P0 LDG.E R21, desc[UR6][R8.64+0x4] ;  /* 0x0000040608150981 */ /* 0x000ea8000c1e1900 */
[----:B------:R-:W2:Y:S01]  /*0790*/  @P0 LDG.E R12, desc[UR6][R12.64] ;  /* 0x000000060c0c0981 */ /* 0x000ea2000c1e1900 */
[----:B---3--:R-:W-:-:S03]  /*07a0*/  @!P1 IMAD.WIDE R4, R19, 0x4, R4 ;  /* 0x0000000413049825 */ /* 0x008fc600078e0204 */
[----:B------:R-:W3:Y:S04]  /*07b0*/  @!P1 LDG.E R7, desc[UR6][R6.64] ;  /* 0x0000000606079981 */ /* 0x000ee8000c1e1900 */
[----:B------:R-:W3:Y:S01]  /*07c0*/  @!P1 LDG.E R4, desc[UR6][R4.64] ;  /* 0x0000000604049981 */ /* 0x000ee2000c1e1900 */
[----:B----4-:R-:W-:-:S04]  /*07d0*/  @P0 FFMA R2, R17, R2, R26 ;  /* 0x0000000211020223 */ /* 0x010fc8000000001a */
[----:B--2---:R-:W-:-:S04]  /*07e0*/  @P0 FFMA R26, R21, R12, R2 ;  /* 0x0000000c151a0223 */ /* 0x004fc80000000002 */
[----:B---3--:R-:W-:-:S07]  /*07f0*/  @!P1 FFMA R26, R7, R4, R26 ;  /* 0x00000004071a9223 */ /* 0x008fce000000001a */
.L_x_23:
[----:B------:R-:W0:Y:S01]  /*0800*/  LDC.64 R4, c[0x0][0x390] ;  /* 0x0000e400ff047b82 */ /* 0x000e220000000a00 */
[----:B------:R-:W-:-:S04]  /*0810*/  IMAD R3, R0, R3, R16 ;  /* 0x0000000300037224 */ /* 0x000fc800078e0210 */
[----:B0-----:R-:W-:-:S05]  /*0820*/  IMAD.WIDE R2, R3, 0x4, R4 ;  /* 0x0000000403027825 */ /* 0x001fca00078e0204 */
[----:B------:R-:W-:Y:S01]  /*0830*/  STG.E desc[UR6][R2.64], R26 ;  /* 0x0000001a02007986 */ /* 0x000fe2000c101906 */
[----:B------:R-:W-:Y:S05]  /*0840*/  EXIT ;  /* 0x000000000000794d */ /* 0x000fea0003800000 */
.L_x_27:
        /* <DEDUP_REMOVED lines=11> */
.L_x_32:


//--------------------- .nv.shared._Z10MatmulBestPfS_S_iii --------------------------
	.section	.nv.shared._Z10MatmulBestPfS_S_iii,"aw",@nobits
	.sectionflags	@""
	.align	4
.nv.shared._Z10MatmulBestPfS_S_iii:
	.zero		9216


//--------------------- .nv.shared.reserved.0     --------------------------
	.section	.nv.shared.reserved.0,"aw",@nobits
	.weak		__nv_reservedSMEM_offset_0_alias
	.size		__nv_reservedSMEM_offset_0_alias, 0, 64
	.other		__nv_reservedSMEM_offset_0_alias,@"STO_CUDA_RESERVED_SHARED STV_DEFAULT"
__nv_reservedSMEM_offset_0_alias:
	.zero		0
	.zero		64


//--------------------- .nv.shared._Z11MatMulTiledPfS_S_iii --------------------------
	.section	.nv.shared._Z11MatMulTiledPfS_S_iii,"aw",@nobits
	.sectionflags	@""
	.align	4
.nv.shared._Z11MatMulTiledPfS_S_iii:
	.zero		3072


//--------------------- .nv.constant0._Z10MatmulBestPfS_S_iii --------------------------
	.section	.nv.constant0._Z10MatmulBestPfS_S_iii,"a",@progbits
	.sectionflags	@""
	.align	4
.nv.constant0._Z10MatmulBestPfS_S_iii:
	.zero		932


//--------------------- .nv.constant0._Z11MatMulTiledPfS_S_iii --------------------------
	.section	.nv.constant0._Z11MatMulTiledPfS_S_iii,"a",@progbits
	.sectionflags	@""
	.align	4
.nv.constant0._Z11MatMulTiledPfS_S_iii:
	.zero		932


//--------------------- .nv.constant0._Z19coarsened_matmul2x2PfS_S_iii --------------------------
	.section	.nv.constant0._Z19coarsened_matmul2x2PfS_S_iii,"a",@progbits
	.sectionflags	@""
	.align	4
.nv.constant0._Z19coarsened_matmul2x2PfS_S_iii:
	.zero		932


//--------------------- .nv.constant0._Z17matmul2_coalescedPfS_S_iii --------------------------
	.section	.nv.constant0._Z17matmul2_coalescedPfS_S_iii,"a",@progbits
	.sectionflags	@""
	.align	4
.nv.constant0._Z17matmul2_coalescedPfS_S_iii:
	.zero		932


//--------------------- .nv.constant0._Z13matmul1_naivePfS_S_iii --------------------------
	.section	.nv.constant0._Z13matmul1_naivePfS_S_iii,"a",@progbits
	.sectionflags	@""
	.align	4
.nv.constant0._Z13matmul1_naivePfS_S_iii:
	.zero		932


//--------------------- SYMBOLS --------------------------

	.type		.nv.reservedSmem.offset0,@object
	.size		.nv.reservedSmem.offset0,0x4
	.type		.nv.reservedSmem.cap,@object
	.size		.nv.reservedSmem.cap,0x4
